//
// Generated by NVIDIA NVVM Compiler
//
// Compiler Build ID: CL-36424714
// Cuda compilation tools, release 13.0, V13.0.88
// Based on NVVM 20.0.0
//

.version 9.0
.target sm_100
.address_size 64

	// .globl	_Z10knn_kernelPK6float2iS1_iP10ResultPairi
// _ZZ10knn_kernelPK6float2iS1_iP10ResultPairiE4tile has been demoted

.visible .entry _Z10knn_kernelPK6float2iS1_iP10ResultPairi(
	.param .u64 .ptr .align 1 _Z10knn_kernelPK6float2iS1_iP10ResultPairi_param_0,
	.param .u32 _Z10knn_kernelPK6float2iS1_iP10ResultPairi_param_1,
	.param .u64 .ptr .align 1 _Z10knn_kernelPK6float2iS1_iP10ResultPairi_param_2,
	.param .u32 _Z10knn_kernelPK6float2iS1_iP10ResultPairi_param_3,
	.param .u64 .ptr .align 1 _Z10knn_kernelPK6float2iS1_iP10ResultPairi_param_4,
	.param .u32 _Z10knn_kernelPK6float2iS1_iP10ResultPairi_param_5
)
{
	.local .align 16 .b8 	__local_depot0[8192];
	.reg .b64 	%SP;
	.reg .b64 	%SPL;
	.reg .pred 	%p<60>;
	.reg .b32 	%r<226>;
	.reg .b32 	%f<82>;
	.reg .b64 	%rd<115>;
	// demoted variable
	.shared .align 8 .b8 _ZZ10knn_kernelPK6float2iS1_iP10ResultPairiE4tile[2048];
	mov.u64 	%SPL, __local_depot0;
	ld.param.u64 	%rd31, [_Z10knn_kernelPK6float2iS1_iP10ResultPairi_param_0];
	ld.param.u32 	%r109, [_Z10knn_kernelPK6float2iS1_iP10ResultPairi_param_1];
	ld.param.u64 	%rd32, [_Z10knn_kernelPK6float2iS1_iP10ResultPairi_param_2];
	ld.param.u32 	%r107, [_Z10knn_kernelPK6float2iS1_iP10ResultPairi_param_3];
	ld.param.u64 	%rd33, [_Z10knn_kernelPK6float2iS1_iP10ResultPairi_param_4];
	ld.param.u32 	%r108, [_Z10knn_kernelPK6float2iS1_iP10ResultPairi_param_5];
	cvta.to.global.u64 	%rd1, %rd32;
	cvta.to.global.u64 	%rd2, %rd33;
	add.u64 	%rd3, %SPL, 0;
	add.u64 	%rd4, %SPL, 4096;
	mov.u32 	%r110, %ctaid.x;
	mov.u32 	%r1, %ntid.x;
	mov.u32 	%r2, %tid.x;
	mad.lo.s32 	%r3, %r110, %r1, %r2;
	setp.ge.s32 	%p1, %r3, %r109;
	@%p1 bra 	$L__BB0_45;
	cvta.to.global.u64 	%rd36, %rd31;
	mul.wide.s32 	%rd37, %r3, 8;
	add.s64 	%rd38, %rd36, %rd37;
	ld.global.nc.v2.f32 	{%f1, %f2}, [%rd38];
	setp.lt.s32 	%p2, %r107, 1;
	@%p2 bra 	$L__BB0_31;
	shr.u32 	%r4, %r108, 1;
	add.s32 	%r5, %r2, %r1;
	max.u32 	%r112, %r5, 256;
	setp.lt.u32 	%p3, %r5, 256;
	selp.u32 	%r113, 1, 0, %p3;
	add.s32 	%r114, %r5, %r113;
	sub.s32 	%r115, %r112, %r114;
	div.u32 	%r116, %r115, %r1;
	add.s32 	%r6, %r116, %r113;
	and.b32  	%r7, %r6, 3;
	shl.b32 	%r117, %r2, 3;
	mov.u32 	%r118, _ZZ10knn_kernelPK6float2iS1_iP10ResultPairiE4tile;
	add.s32 	%r8, %r118, %r117;
	shl.b32 	%r119, %r1, 3;
	add.s32 	%r9, %r8, %r119;
	add.s32 	%r10, %r5, %r1;
	add.s32 	%r11, %r9, %r119;
	add.s32 	%r12, %r10, %r1;
	mov.b32 	%r207, 0;
	mul.wide.u32 	%rd49, %r1, 32;
	mov.u32 	%r190, %r207;
$L__BB0_3:
	mov.u32 	%r14, %r190;
	setp.gt.u32 	%p4, %r2, 255;
	@%p4 bra 	$L__BB0_24;
	setp.eq.s32 	%p5, %r7, 3;
	mov.u32 	%r191, %r2;
	@%p5 bra 	$L__BB0_13;
	add.s32 	%r15, %r2, %r14;
	setp.ge.s32 	%p6, %r15, %r107;
	@%p6 bra 	$L__BB0_7;
	mul.wide.u32 	%rd39, %r15, 8;
	add.s64 	%rd40, %rd1, %rd39;
	ld.global.nc.v2.f32 	{%f5, %f6}, [%rd40];
	st.shared.v2.f32 	[%r8], {%f5, %f6};
$L__BB0_7:
	setp.eq.s32 	%p7, %r7, 0;
	mov.u32 	%r191, %r5;
	@%p7 bra 	$L__BB0_13;
	add.s32 	%r16, %r15, %r1;
	setp.ge.s32 	%p8, %r16, %r107;
	@%p8 bra 	$L__BB0_10;
	mul.wide.u32 	%rd41, %r16, 8;
	add.s64 	%rd42, %rd1, %rd41;
	ld.global.nc.v2.f32 	{%f7, %f8}, [%rd42];
	st.shared.v2.f32 	[%r9], {%f7, %f8};
$L__BB0_10:
	setp.eq.s32 	%p9, %r7, 1;
	mov.u32 	%r191, %r10;
	@%p9 bra 	$L__BB0_13;
	add.s32 	%r17, %r16, %r1;
	setp.ge.s32 	%p10, %r17, %r107;
	mov.u32 	%r191, %r12;
	@%p10 bra 	$L__BB0_13;
	mul.wide.u32 	%rd43, %r17, 8;
	add.s64 	%rd44, %rd1, %rd43;
	ld.global.nc.v2.f32 	{%f9, %f10}, [%rd44];
	st.shared.v2.f32 	[%r11], {%f9, %f10};
	mov.u32 	%r191, %r12;
$L__BB0_13:
	setp.lt.u32 	%p11, %r6, 3;
	@%p11 bra 	$L__BB0_24;
	shl.b32 	%r19, %r191, 3;
	add.s32 	%r121, %r1, %r191;
	shl.b32 	%r20, %r121, 3;
	add.s32 	%r195, %r121, %r14;
	mul.wide.u32 	%rd5, %r195, 8;
	shl.b32 	%r122, %r1, 1;
	add.s32 	%r192, %r191, %r14;
	add.s32 	%r194, %r192, %r122;
	mul.wide.u32 	%rd6, %r194, 8;
	mad.lo.s32 	%r193, %r1, 3, %r192;
	mul.wide.u32 	%rd7, %r193, 8;
	mul.wide.u32 	%rd8, %r192, 8;
	mov.u32 	%r196, _ZZ10knn_kernelPK6float2iS1_iP10ResultPairiE4tile;
	mov.u64 	%rd110, %rd1;
$L__BB0_15:
	setp.ge.s32 	%p12, %r192, %r107;
	@%p12 bra 	$L__BB0_17;
	add.s32 	%r123, %r196, %r19;
	add.s64 	%rd45, %rd110, %rd8;
	ld.global.nc.v2.f32 	{%f11, %f12}, [%rd45];
	st.shared.v2.f32 	[%r123], {%f11, %f12};
$L__BB0_17:
	setp.ge.s32 	%p13, %r195, %r107;
	@%p13 bra 	$L__BB0_19;
	add.s32 	%r124, %r196, %r20;
	add.s64 	%rd46, %rd110, %rd5;
	ld.global.nc.v2.f32 	{%f13, %f14}, [%rd46];
	st.shared.v2.f32 	[%r124], {%f13, %f14};
$L__BB0_19:
	add.s32 	%r31, %r191, %r1;
	setp.ge.s32 	%p14, %r194, %r107;
	@%p14 bra 	$L__BB0_21;
	shl.b32 	%r125, %r1, 4;
	add.s32 	%r126, %r125, %r19;
	add.s32 	%r127, %r196, %r126;
	add.s64 	%rd47, %rd110, %rd6;
	ld.global.nc.v2.f32 	{%f15, %f16}, [%rd47];
	st.shared.v2.f32 	[%r127], {%f15, %f16};
$L__BB0_21:
	add.s32 	%r32, %r31, %r1;
	setp.ge.s32 	%p15, %r193, %r107;
	@%p15 bra 	$L__BB0_23;
	mad.lo.s32 	%r128, %r1, 24, %r19;
	add.s32 	%r129, %r196, %r128;
	add.s64 	%rd48, %rd110, %rd7;
	ld.global.nc.v2.f32 	{%f17, %f18}, [%rd48];
	st.shared.v2.f32 	[%r129], {%f17, %f18};
$L__BB0_23:
	add.s32 	%r130, %r32, %r1;
	add.s32 	%r191, %r130, %r1;
	shl.b32 	%r131, %r1, 5;
	add.s32 	%r196, %r196, %r131;
	shl.b32 	%r132, %r1, 2;
	add.s32 	%r195, %r195, %r132;
	add.s64 	%rd110, %rd110, %rd49;
	add.s32 	%r194, %r194, %r132;
	add.s32 	%r193, %r193, %r132;
	add.s32 	%r192, %r192, %r132;
	setp.lt.u32 	%p16, %r191, 256;
	@%p16 bra 	$L__BB0_15;
$L__BB0_24:
	bar.sync 	0;
	add.s32 	%r190, %r14, 256;
	setp.gt.s32 	%p17, %r190, %r107;
	sub.s32 	%r133, %r107, %r14;
	selp.b32 	%r40, %r133, 256, %p17;
	setp.lt.s32 	%p18, %r40, 1;
	@%p18 bra 	$L__BB0_30;
	setp.gt.s32 	%p19, %r108, 1;
	@%p19 bra 	$L__BB0_46;
	mov.b32 	%r209, 0;
$L__BB0_27:
	shl.b32 	%r135, %r209, 3;
	mov.u32 	%r136, _ZZ10knn_kernelPK6float2iS1_iP10ResultPairiE4tile;
	add.s32 	%r137, %r136, %r135;
	ld.shared.v2.f32 	{%f19, %f20}, [%r137];
	sub.f32 	%f21, %f1, %f19;
	sub.f32 	%f22, %f2, %f20;
	mul.f32 	%f23, %f22, %f22;
	fma.rn.f32 	%f4, %f21, %f21, %f23;
	add.s32 	%r65, %r209, %r14;
	setp.ge.s32 	%p20, %r207, %r108;
	@%p20 bra 	$L__BB0_67;
	mul.wide.s32 	%rd59, %r207, 4;
	add.s64 	%rd60, %rd3, %rd59;
	st.local.u32 	[%rd60], %r65;
	add.s64 	%rd61, %rd4, %rd59;
	st.local.f32 	[%rd61], %f4;
	add.s32 	%r207, %r207, 1;
$L__BB0_29:
	add.s32 	%r209, %r209, 1;
	setp.lt.s32 	%p27, %r209, %r40;
	@%p27 bra 	$L__BB0_27;
$L__BB0_30:
	bar.sync 	0;
	setp.lt.s32 	%p43, %r190, %r107;
	@%p43 bra 	$L__BB0_3;
$L__BB0_31:
	setp.lt.s32 	%p44, %r108, 2;
	mov.u32 	%r215, %r108;
	@%p44 bra 	$L__BB0_32;
	bra.uni 	$L__BB0_76;
$L__BB0_32:
	mul.lo.s32 	%r86, %r108, %r3;
	setp.lt.s32 	%p51, %r108, 1;
	@%p51 bra 	$L__BB0_45;
	and.b32  	%r87, %r108, 15;
	setp.lt.u32 	%p52, %r108, 16;
	mov.b32 	%r222, 0;
	@%p52 bra 	$L__BB0_36;
	and.b32  	%r222, %r108, 2147483632;
	neg.s32 	%r220, %r222;
	add.s64 	%rd17, %rd2, 64;
	add.s64 	%rd112, %rd3, 32;
	add.s64 	%rd111, %rd4, 32;
	mov.u32 	%r219, %r86;
$L__BB0_35:
	.pragma "nounroll";
	mul.wide.s32 	%rd95, %r219, 8;
	add.s64 	%rd96, %rd17, %rd95;
	ld.local.v4.u32 	{%r158, %r159, %r160, %r161}, [%rd112+-32];
	st.global.u32 	[%rd96+-64], %r158;
	ld.local.v4.f32 	{%f53, %f54, %f55, %f56}, [%rd111+-32];
	st.global.f32 	[%rd96+-60], %f53;
	st.global.u32 	[%rd96+-56], %r159;
	st.global.f32 	[%rd96+-52], %f54;
	st.global.u32 	[%rd96+-48], %r160;
	st.global.f32 	[%rd96+-44], %f55;
	st.global.u32 	[%rd96+-40], %r161;
	st.global.f32 	[%rd96+-36], %f56;
	ld.local.v4.u32 	{%r162, %r163, %r164, %r165}, [%rd112+-16];
	st.global.u32 	[%rd96+-32], %r162;
	ld.local.v4.f32 	{%f57, %f58, %f59, %f60}, [%rd111+-16];
	st.global.f32 	[%rd96+-28], %f57;
	st.global.u32 	[%rd96+-24], %r163;
	st.global.f32 	[%rd96+-20], %f58;
	st.global.u32 	[%rd96+-16], %r164;
	st.global.f32 	[%rd96+-12], %f59;
	st.global.u32 	[%rd96+-8], %r165;
	st.global.f32 	[%rd96+-4], %f60;
	ld.local.v4.u32 	{%r166, %r167, %r168, %r169}, [%rd112];
	st.global.u32 	[%rd96], %r166;
	ld.local.v4.f32 	{%f61, %f62, %f63, %f64}, [%rd111];
	st.global.f32 	[%rd96+4], %f61;
	st.global.u32 	[%rd96+8], %r167;
	st.global.f32 	[%rd96+12], %f62;
	st.global.u32 	[%rd96+16], %r168;
	st.global.f32 	[%rd96+20], %f63;
	st.global.u32 	[%rd96+24], %r169;
	st.global.f32 	[%rd96+28], %f64;
	ld.local.v4.u32 	{%r170, %r171, %r172, %r173}, [%rd112+16];
	st.global.u32 	[%rd96+32], %r170;
	ld.local.v4.f32 	{%f65, %f66, %f67, %f68}, [%rd111+16];
	st.global.f32 	[%rd96+36], %f65;
	st.global.u32 	[%rd96+40], %r171;
	st.global.f32 	[%rd96+44], %f66;
	st.global.u32 	[%rd96+48], %r172;
	st.global.f32 	[%rd96+52], %f67;
	st.global.u32 	[%rd96+56], %r173;
	st.global.f32 	[%rd96+60], %f68;
	add.s32 	%r220, %r220, 16;
	add.s32 	%r219, %r219, 16;
	add.s64 	%rd112, %rd112, 64;
	add.s64 	%rd111, %rd111, 64;
	setp.ne.s32 	%p53, %r220, 0;
	@%p53 bra 	$L__BB0_35;
$L__BB0_36:
	setp.eq.s32 	%p54, %r87, 0;
	@%p54 bra 	$L__BB0_45;
	and.b32  	%r95, %r108, 7;
	setp.lt.u32 	%p55, %r87, 8;
	@%p55 bra 	$L__BB0_39;
	mul.wide.u32 	%rd97, %r222, 4;
	add.s64 	%rd98, %rd3, %rd97;
	ld.local.u32 	%r174, [%rd98];
	add.s32 	%r175, %r222, %r86;
	mul.wide.s32 	%rd99, %r175, 8;
	add.s64 	%rd100, %rd2, %rd99;
	st.global.u32 	[%rd100], %r174;
	add.s64 	%rd101, %rd4, %rd97;
	ld.local.f32 	%f69, [%rd101];
	st.global.f32 	[%rd100+4], %f69;
	ld.local.u32 	%r176, [%rd98+4];
	st.global.u32 	[%rd100+8], %r176;
	ld.local.f32 	%f70, [%rd101+4];
	st.global.f32 	[%rd100+12], %f70;
	ld.local.u32 	%r177, [%rd98+8];
	st.global.u32 	[%rd100+16], %r177;
	ld.local.f32 	%f71, [%rd101+8];
	st.global.f32 	[%rd100+20], %f71;
	ld.local.u32 	%r178, [%rd98+12];
	st.global.u32 	[%rd100+24], %r178;
	ld.local.f32 	%f72, [%rd101+12];
	st.global.f32 	[%rd100+28], %f72;
	ld.local.u32 	%r179, [%rd98+16];
	st.global.u32 	[%rd100+32], %r179;
	ld.local.f32 	%f73, [%rd101+16];
	st.global.f32 	[%rd100+36], %f73;
	ld.local.u32 	%r180, [%rd98+20];
	st.global.u32 	[%rd100+40], %r180;
	ld.local.f32 	%f74, [%rd101+20];
	st.global.f32 	[%rd100+44], %f74;
	ld.local.u32 	%r181, [%rd98+24];
	st.global.u32 	[%rd100+48], %r181;
	ld.local.f32 	%f75, [%rd101+24];
	st.global.f32 	[%rd100+52], %f75;
	ld.local.u32 	%r182, [%rd98+28];
	st.global.u32 	[%rd100+56], %r182;
	ld.local.f32 	%f76, [%rd101+28];
	st.global.f32 	[%rd100+60], %f76;
	add.s32 	%r222, %r222, 8;
$L__BB0_39:
	setp.eq.s32 	%p56, %r95, 0;
	@%p56 bra 	$L__BB0_45;
	and.b32  	%r98, %r108, 3;
	setp.lt.u32 	%p57, %r95, 4;
	@%p57 bra 	$L__BB0_42;
	mul.wide.u32 	%rd102, %r222, 4;
	add.s64 	%rd103, %rd3, %rd102;
	ld.local.u32 	%r183, [%rd103];
	add.s32 	%r184, %r222, %r86;
	mul.wide.s32 	%rd104, %r184, 8;
	add.s64 	%rd105, %rd2, %rd104;
	st.global.u32 	[%rd105], %r183;
	add.s64 	%rd106, %rd4, %rd102;
	ld.local.f32 	%f77, [%rd106];
	st.global.f32 	[%rd105+4], %f77;
	ld.local.u32 	%r185, [%rd103+4];
	st.global.u32 	[%rd105+8], %r185;
	ld.local.f32 	%f78, [%rd106+4];
	st.global.f32 	[%rd105+12], %f78;
	ld.local.u32 	%r186, [%rd103+8];
	st.global.u32 	[%rd105+16], %r186;
	ld.local.f32 	%f79, [%rd106+8];
	st.global.f32 	[%rd105+20], %f79;
	ld.local.u32 	%r187, [%rd103+12];
	st.global.u32 	[%rd105+24], %r187;
	ld.local.f32 	%f80, [%rd106+12];
	st.global.f32 	[%rd105+28], %f80;
	add.s32 	%r222, %r222, 4;
$L__BB0_42:
	setp.eq.s32 	%p58, %r98, 0;
	@%p58 bra 	$L__BB0_45;
	add.s64 	%rd24, %rd2, 4;
	add.s32 	%r225, %r222, %r86;
	mul.wide.u32 	%rd107, %r222, 4;
	add.s64 	%rd114, %rd4, %rd107;
	add.s64 	%rd113, %rd3, %rd107;
	neg.s32 	%r224, %r98;
$L__BB0_44:
	.pragma "nounroll";
	mul.wide.s32 	%rd108, %r225, 8;
	add.s64 	%rd109, %rd24, %rd108;
	ld.local.u32 	%r188, [%rd113];
	st.global.u32 	[%rd109+-4], %r188;
	ld.local.f32 	%f81, [%rd114];
	st.global.f32 	[%rd109], %f81;
	add.s32 	%r225, %r225, 1;
	add.s64 	%rd114, %rd114, 4;
	add.s64 	%rd113, %rd113, 4;
	add.s32 	%r224, %r224, 1;
	setp.ne.s32 	%p59, %r224, 0;
	@%p59 bra 	$L__BB0_44;
$L__BB0_45:
	ret;
$L__BB0_46:
	mov.b32 	%r199, 0;
$L__BB0_47:
	shl.b32 	%r142, %r199, 3;
	mov.u32 	%r143, _ZZ10knn_kernelPK6float2iS1_iP10ResultPairiE4tile;
	add.s32 	%r144, %r143, %r142;
	ld.shared.v2.f32 	{%f29, %f30}, [%r144];
	sub.f32 	%f31, %f1, %f29;
	sub.f32 	%f32, %f2, %f30;
	mul.f32 	%f33, %f32, %f32;
	fma.rn.f32 	%f3, %f31, %f31, %f33;
	add.s32 	%r43, %r199, %r14;
	setp.lt.s32 	%p28, %r207, %r108;
	@%p28 bra 	$L__BB0_56;
	ld.local.f32 	%f34, [%rd4];
	setp.geu.f32 	%p29, %f3, %f34;
	@%p29 bra 	$L__BB0_66;
	st.local.f32 	[%rd4], %f3;
	st.local.u32 	[%rd3], %r43;
	mov.b32 	%r200, 0;
	mov.u32 	%r202, %r200;
$L__BB0_50:
	shl.b32 	%r146, %r200, 1;
	or.b32  	%r45, %r146, 1;
	add.s32 	%r46, %r146, 2;
	setp.ge.s32 	%p30, %r45, %r108;
	mul.wide.s32 	%rd62, %r146, 4;
	add.s64 	%rd11, %rd4, %rd62;
	@%p30 bra 	$L__BB0_52;
	ld.local.f32 	%f35, [%rd11+4];
	setp.gt.f32 	%p31, %f35, %f3;
	selp.b32 	%r202, %r45, %r200, %p31;
$L__BB0_52:
	setp.ge.s32 	%p32, %r46, %r108;
	@%p32 bra 	$L__BB0_54;
	ld.local.f32 	%f36, [%rd11+8];
	mul.wide.s32 	%rd63, %r202, 4;
	add.s64 	%rd64, %rd4, %rd63;
	ld.local.f32 	%f37, [%rd64];
	setp.gt.f32 	%p33, %f36, %f37;
	selp.b32 	%r202, %r46, %r202, %p33;
$L__BB0_54:
	setp.eq.s32 	%p34, %r202, %r200;
	@%p34 bra 	$L__BB0_66;
	mul.wide.s32 	%rd65, %r200, 4;
	sub.s64 	%rd66, %rd11, %rd65;
	mul.wide.s32 	%rd67, %r202, 4;
	add.s64 	%rd68, %rd4, %rd67;
	ld.local.f32 	%f38, [%rd68];
	st.local.f32 	[%rd66], %f38;
	st.local.f32 	[%rd68], %f3;
	add.s64 	%rd69, %rd3, %rd65;
	add.s64 	%rd70, %rd3, %rd67;
	ld.local.u32 	%r147, [%rd70];
	st.local.u32 	[%rd69], %r147;
	st.local.u32 	[%rd70], %r43;
	mov.u32 	%r200, %r202;
	bra.uni 	$L__BB0_50;
$L__BB0_56:
	mul.wide.s32 	%rd71, %r207, 4;
	add.s64 	%rd72, %rd3, %rd71;
	st.local.u32 	[%rd72], %r43;
	add.s64 	%rd73, %rd4, %rd71;
	st.local.f32 	[%rd73], %f3;
	add.s32 	%r207, %r207, 1;
	setp.ne.s32 	%p35, %r207, %r108;
	@%p35 bra 	$L__BB0_66;
	mov.u32 	%r203, %r4;
$L__BB0_58:
	add.s32 	%r53, %r203, -1;
	mov.u32 	%r204, %r53;
	mov.u32 	%r206, %r204;
$L__BB0_59:
	shl.b32 	%r148, %r204, 1;
	or.b32  	%r55, %r148, 1;
	add.s32 	%r56, %r148, 2;
	setp.ge.s32 	%p36, %r55, %r108;
	mul.wide.s32 	%rd74, %r148, 4;
	add.s64 	%rd12, %rd4, %rd74;
	mul.wide.s32 	%rd75, %r204, 4;
	sub.s64 	%rd13, %rd12, %rd75;
	@%p36 bra 	$L__BB0_61;
	ld.local.f32 	%f39, [%rd12+4];
	ld.local.f32 	%f40, [%rd13];
	setp.gt.f32 	%p37, %f39, %f40;
	selp.b32 	%r206, %r55, %r204, %p37;
$L__BB0_61:
	setp.ge.s32 	%p38, %r56, %r108;
	@%p38 bra 	$L__BB0_63;
	ld.local.f32 	%f41, [%rd12+8];
	mul.wide.s32 	%rd76, %r206, 4;
	add.s64 	%rd77, %rd4, %rd76;
	ld.local.f32 	%f42, [%rd77];
	setp.gt.f32 	%p39, %f41, %f42;
	selp.b32 	%r206, %r56, %r206, %p39;
$L__BB0_63:
	setp.eq.s32 	%p40, %r206, %r204;
	@%p40 bra 	$L__BB0_65;
	ld.local.f32 	%f43, [%rd13];
	mul.wide.s32 	%rd78, %r206, 4;
	add.s64 	%rd79, %rd4, %rd78;
	ld.local.f32 	%f44, [%rd79];
	st.local.f32 	[%rd13], %f44;
	st.local.f32 	[%rd79], %f43;
	add.s64 	%rd81, %rd3, %rd75;
	ld.local.u32 	%r149, [%rd81];
	add.s64 	%rd82, %rd3, %rd78;
	ld.local.u32 	%r150, [%rd82];
	st.local.u32 	[%rd81], %r150;
	st.local.u32 	[%rd82], %r149;
	mov.u32 	%r204, %r206;
	bra.uni 	$L__BB0_59;
$L__BB0_65:
	setp.gt.s32 	%p41, %r203, 1;
	mov.u32 	%r203, %r53;
	mov.u32 	%r207, %r108;
	@%p41 bra 	$L__BB0_58;
$L__BB0_66:
	add.s32 	%r199, %r199, 1;
	setp.lt.s32 	%p42, %r199, %r40;
	@%p42 bra 	$L__BB0_47;
	bra.uni 	$L__BB0_30;
$L__BB0_67:
	ld.local.f32 	%f24, [%rd4];
	setp.geu.f32 	%p21, %f4, %f24;
	@%p21 bra 	$L__BB0_29;
	st.local.f32 	[%rd4], %f4;
	st.local.u32 	[%rd3], %r65;
	mov.b32 	%r210, 0;
	mov.u32 	%r212, %r210;
$L__BB0_69:
	shl.b32 	%r139, %r210, 1;
	or.b32  	%r68, %r139, 1;
	add.s32 	%r69, %r139, 2;
	setp.ge.s32 	%p22, %r68, %r108;
	mul.wide.s32 	%rd50, %r139, 4;
	add.s64 	%rd14, %rd4, %rd50;
	@%p22 bra 	$L__BB0_71;
	ld.local.f32 	%f25, [%rd14+4];
	setp.gt.f32 	%p23, %f25, %f4;
	selp.b32 	%r212, %r68, %r210, %p23;
$L__BB0_71:
	setp.ge.s32 	%p24, %r69, %r108;
	@%p24 bra 	$L__BB0_73;
	ld.local.f32 	%f26, [%rd14+8];
	mul.wide.s32 	%rd51, %r212, 4;
	add.s64 	%rd52, %rd4, %rd51;
	ld.local.f32 	%f27, [%rd52];
	setp.gt.f32 	%p25, %f26, %f27;
	selp.b32 	%r212, %r69, %r212, %p25;
$L__BB0_73:
	setp.eq.s32 	%p26, %r212, %r210;
	@%p26 bra 	$L__BB0_29;
	mul.wide.s32 	%rd53, %r210, 4;
	sub.s64 	%rd54, %rd14, %rd53;
	mul.wide.s32 	%rd55, %r212, 4;
	add.s64 	%rd56, %rd4, %rd55;
	ld.local.f32 	%f28, [%rd56];
	st.local.f32 	[%rd54], %f28;
	st.local.f32 	[%rd56], %f4;
	add.s64 	%rd57, %rd3, %rd53;
	add.s64 	%rd58, %rd3, %rd55;
	ld.local.u32 	%r140, [%rd58];
	st.local.u32 	[%rd57], %r140;
	st.local.u32 	[%rd58], %r65;
	mov.u32 	%r210, %r212;
	bra.uni 	$L__BB0_69;
$L__BB0_75:
	setp.lt.s32 	%p50, %r77, 3;
	@%p50 bra 	$L__BB0_32;
$L__BB0_76:
	mov.u32 	%r77, %r215;
	add.s32 	%r215, %r77, -1;
	ld.local.f32 	%f45, [%rd4];
	mul.wide.u32 	%rd83, %r215, 4;
	add.s64 	%rd84, %rd4, %rd83;
	ld.local.f32 	%f46, [%rd84];
	st.local.f32 	[%rd4], %f46;
	st.local.f32 	[%rd84], %f45;
	ld.local.u32 	%r152, [%rd3];
	add.s64 	%rd85, %rd3, %rd83;
	ld.local.u32 	%r153, [%rd85];
	st.local.u32 	[%rd3], %r153;
	st.local.u32 	[%rd85], %r152;
	mov.b32 	%r216, 0;
	mov.u32 	%r218, %r216;
$L__BB0_77:
	shl.b32 	%r154, %r216, 1;
	or.b32  	%r80, %r154, 1;
	add.s32 	%r81, %r154, 2;
	setp.ge.s32 	%p45, %r80, %r215;
	mul.wide.s32 	%rd86, %r154, 4;
	add.s64 	%rd15, %rd4, %rd86;
	mul.wide.s32 	%rd87, %r216, 4;
	sub.s64 	%rd16, %rd15, %rd87;
	@%p45 bra 	$L__BB0_79;
	ld.local.f32 	%f47, [%rd15+4];
	ld.local.f32 	%f48, [%rd16];
	setp.gt.f32 	%p46, %f47, %f48;
	selp.b32 	%r218, %r80, %r216, %p46;
$L__BB0_79:
	setp.ge.s32 	%p47, %r81, %r215;
	@%p47 bra 	$L__BB0_81;
	ld.local.f32 	%f49, [%rd15+8];
	mul.wide.s32 	%rd88, %r218, 4;
	add.s64 	%rd89, %rd4, %rd88;
	ld.local.f32 	%f50, [%rd89];
	setp.gt.f32 	%p48, %f49, %f50;
	selp.b32 	%r218, %r81, %r218, %p48;
$L__BB0_81:
	setp.eq.s32 	%p49, %r218, %r216;
	@%p49 bra 	$L__BB0_75;
	ld.local.f32 	%f51, [%rd16];
	mul.wide.s32 	%rd90, %r218, 4;
	add.s64 	%rd91, %rd4, %rd90;
	ld.local.f32 	%f52, [%rd91];
	st.local.f32 	[%rd16], %f52;
	st.local.f32 	[%rd91], %f51;
	add.s64 	%rd93, %rd3, %rd87;
	ld.local.u32 	%r155, [%rd93];
	add.s64 	%rd94, %rd3, %rd90;
	ld.local.u32 	%r156, [%rd94];
	st.local.u32 	[%rd93], %r156;
	st.local.u32 	[%rd94], %r155;
	mov.u32 	%r216, %r218;
	bra.uni 	$L__BB0_77;

}


// ===== COMPILED SASS (sm_100) =====

	.target	sm_100

	.elftype	@"ET_EXEC"


//--------------------- .note.nv.tkinfo           --------------------------
	.section	.note.nv.tkinfo,"",@"SHT_NOTE"
	.sectionflags	@"SHF_NOTE_NV_TKINFO"
	.tkinfo
        /*0018*/ 	.word	0x00000002
        /*0030*/ 	.string	""
        /*0030*/ 	.string	"ptxas"
        /*0030*/ 	.string	"Cuda compilation tools, release 13.0, V13.0.88"
        /*0030*/ 	.string	"Build cuda_13.0.r13.0/compiler.36424714_0"
        /*0030*/ 	.string	"-arch sm_100 -m 64 "



//--------------------- .note.nv.cuinfo           --------------------------
	.section	.note.nv.cuinfo,"",@"SHT_NOTE"
	.sectionflags	@"SHF_NOTE_NV_CUINFO"
        /*0018*/ 	.short	0x0002
        /*001a*/ 	.short	0x0064
        /*001c*/ 	.short	0x0082
	.zero		2


//--------------------- .nv.info                  --------------------------
	.section	.nv.info,"",@"SHT_CUDA_INFO"
	.align	4


	//----- nvinfo : EIATTR_REGCOUNT
	.align		4
        /*0000*/ 	.byte	0x04, 0x2f
        /*0002*/ 	.short	(.L_1 - .L_0)
	.align		4
.L_0:
        /*0004*/ 	.word	index@(_Z10knn_kernelPK6float2iS1_iP10ResultPairi)
        /*0008*/ 	.word	0x0000001e


	//----- nvinfo : EIATTR_FRAME_SIZE
	.align		4
.L_1:
        /*000c*/ 	.byte	0x04, 0x11
        /*000e*/ 	.short	(.L_3 - .L_2)
	.align		4
.L_2:
        /*0010*/ 	.word	index@(_Z10knn_kernelPK6float2iS1_iP10ResultPairi)
        /*0014*/ 	.word	0x00002000


	//----- nvinfo : EIATTR_MIN_STACK_SIZE
	.align		4
.L_3:
        /*0018*/ 	.byte	0x04, 0x12
        /*001a*/ 	.short	(.L_5 - .L_4)
	.align		4
.L_4:
        /*001c*/ 	.word	index@(_Z10knn_kernelPK6float2iS1_iP10ResultPairi)
        /*0020*/ 	.word	0x00002000
.L_5:


//--------------------- .nv.compat                --------------------------
	.section	.nv.compat,"",@"SHT_CUDA_COMPAT_INFO"
	.align	4
        /*0000*/ 	.byte	0x02, 0x09, 0x00, 0x00, 0x02, 0x02, 0x01, 0x00, 0x02, 0x05, 0x05, 0x00, 0x03, 0x07, 0x01, 0x01
        /*0010*/ 	.byte	0x02, 0x03, 0x00, 0x00, 0x02, 0x06, 0x01, 0x00, 0x04, 0x0b, 0x08, 0x00, 0x09, 0x00, 0x00, 0x00
        /*0020*/ 	.byte	0x00, 0x00, 0x00, 0x00


//--------------------- .nv.info._Z10knn_kernelPK6float2iS1_iP10ResultPairi --------------------------
	.section	.nv.info._Z10knn_kernelPK6float2iS1_iP10ResultPairi,"",@"SHT_CUDA_INFO"
	.sectionflags	@""
	.align	4


	//----- nvinfo : EIATTR_CUDA_API_VERSION
	.align		4
        /*0000*/ 	.byte	0x04, 0x37
        /*0002*/ 	.short	(.L_7 - .L_6)
.L_6:
        /*0004*/ 	.word	0x00000082


	//----- nvinfo : EIATTR_KPARAM_INFO
	.align		4
.L_7:
        /*0008*/ 	.byte	0x04, 0x17
        /*000a*/ 	.short	(.L_9 - .L_8)
.L_8:
        /*000c*/ 	.word	0x00000000
        /*0010*/ 	.short	0x0005
        /*0012*/ 	.short	0x0028
        /*0014*/ 	.byte	0x00, 0xf0, 0x11, 0x00


	//----- nvinfo : EIATTR_KPARAM_INFO
	.align		4
.L_9:
        /*0018*/ 	.byte	0x04, 0x17
        /*001a*/ 	.short	(.L_11 - .L_10)
.L_10:
        /*001c*/ 	.word	0x00000000
        /*0020*/ 	.short	0x0004
        /*0022*/ 	.short	0x0020
        /*0024*/ 	.byte	0x00, 0xf5, 0x21, 0x00


	//----- nvinfo : EIATTR_KPARAM_INFO
	.align		4
.L_11:
        /*0028*/ 	.byte	0x04, 0x17
        /*002a*/ 	.short	(.L_13 - .L_12)
.L_12:
        /*002c*/ 	.word	0x00000000
        /*0030*/ 	.short	0x0003
        /*0032*/ 	.short	0x0018
        /*0034*/ 	.byte	0x00, 0xf0, 0x11, 0x00


	//----- nvinfo : EIATTR_KPARAM_INFO
	.align		4
.L_13:
        /*0038*/ 	.byte	0x04, 0x17
        /*003a*/ 	.short	(.L_15 - .L_14)
.L_14:
        /*003c*/ 	.word	0x00000000
        /*0040*/ 	.short	0x0002
        /*0042*/ 	.short	0x0010
        /*0044*/ 	.byte	0x00, 0xf5, 0x21, 0x00


	//----- nvinfo : EIATTR_KPARAM_INFO
	.align		4
.L_15:
        /*0048*/ 	.byte	0x04, 0x17
        /*004a*/ 	.short	(.L_17 - .L_16)
.L_16:
        /*004c*/ 	.word	0x00000000
        /*0050*/ 	.short	0x0001
        /*0052*/ 	.short	0x0008
        /*0054*/ 	.byte	0x00, 0xf0, 0x11, 0x00


	//----- nvinfo : EIATTR_KPARAM_INFO
	.align		4
.L_17:
        /*0058*/ 	.byte	0x04, 0x17
        /*005a*/ 	.short	(.L_19 - .L_18)
.L_18:
        /*005c*/ 	.word	0x00000000
        /*0060*/ 	.short	0x0000
        /*0062*/ 	.short	0x0000
        /*0064*/ 	.byte	0x00, 0xf5, 0x21, 0x00


	//----- nvinfo : EIATTR_SPARSE_MMA_MASK
	.align		4
.L_19:
        /*0068*/ 	.byte	0x03, 0x50
        /*006a*/ 	.short	0x0000


	//----- nvinfo : EIATTR_MAXREG_COUNT
	.align		4
        /*006c*/ 	.byte	0x03, 0x1b
        /*006e*/ 	.short	0x00ff


	//----- nvinfo : EIATTR_NUM_BARRIERS
	.align		4
        /*0070*/ 	.byte	0x02, 0x4c
        /*0072*/ 	.byte	0x01
	.zero		1


	//----- nvinfo : EIATTR_MERCURY_ISA_VERSION
	.align		4
        /*0074*/ 	.byte	0x03, 0x5f
        /*0076*/ 	.short	0x0101


	//----- nvinfo : EIATTR_VRC_CTA_INIT_COUNT
	.align		4
        /*0078*/ 	.byte	0x02, 0x4a
	.zero		1
	.zero		1


	//----- nvinfo : EIATTR_EXIT_INSTR_OFFSETS
	.align		4
        /*007c*/ 	.byte	0x04, 0x1c
        /*007e*/ 	.short	(.L_21 - .L_20)


	//   ....[0]....
.L_20:
        /*0080*/ 	.word	0x00000080


	//   ....[1]....
        /*0084*/ 	.word	0x00001820


	//   ....[2]....
        /*0088*/ 	.word	0x00001c60


	//   ....[3]....
        /*008c*/ 	.word	0x00001e40


	//   ....[4]....
        /*0090*/ 	.word	0x00001f80


	//   ....[5]....
        /*0094*/ 	.word	0x000020c0


	//----- nvinfo : EIATTR_CRS_STACK_SIZE
	.align		4
.L_21:
        /*0098*/ 	.byte	0x04, 0x1e
        /*009a*/ 	.short	(.L_23 - .L_22)
.L_22:
        /*009c*/ 	.word	0x00000000


	//----- nvinfo : EIATTR_CBANK_PARAM_SIZE
	.align		4
.L_23:
        /*00a0*/ 	.byte	0x03, 0x19
        /*00a2*/ 	.short	0x002c


	//----- nvinfo : EIATTR_PARAM_CBANK
	.align		4
        /*00a4*/ 	.byte	0x04, 0x0a
        /*00a6*/ 	.short	(.L_25 - .L_24)
	.align		4
.L_24:
        /*00a8*/ 	.word	index@(.nv.constant0._Z10knn_kernelPK6float2iS1_iP10ResultPairi)
        /*00ac*/ 	.short	0x0380
        /*00ae*/ 	.short	0x002c


	//----- nvinfo : EIATTR_SW_WAR
	.align		4
.L_25:
        /*00b0*/ 	.byte	0x04, 0x36
        /*00b2*/ 	.short	(.L_27 - .L_26)
.L_26:
        /*00b4*/ 	.word	0x00000008
.L_27:


//--------------------- .nv.callgraph             --------------------------
	.section	.nv.callgraph,"",@"SHT_CUDA_CALLGRAPH"
	.align	4
	.sectionentsize	8
	.align		4
        /*0000*/ 	.word	0x00000000
	.align		4
        /*0004*/ 	.word	0xffffffff
	.align		4
        /*0008*/ 	.word	0x00000000
	.align		4
        /*000c*/ 	.word	0xfffffffe
	.align		4
        /*0010*/ 	.word	0x00000000
	.align		4
        /*0014*/ 	.word	0xfffffffd
	.align		4
        /*0018*/ 	.word	0x00000000
	.align		4
        /*001c*/ 	.word	0xfffffffc


//--------------------- .text._Z10knn_kernelPK6float2iS1_iP10ResultPairi --------------------------
	.section	.text._Z10knn_kernelPK6float2iS1_iP10ResultPairi,"ax",@progbits
	.align	128
        .global         _Z10knn_kernelPK6float2iS1_iP10ResultPairi
        .type           _Z10knn_kernelPK6float2iS1_iP10ResultPairi,@function
        .size           _Z10knn_kernelPK6float2iS1_iP10ResultPairi,(.L_x_40 - _Z10knn_kernelPK6float2iS1_iP10ResultPairi)
        .other          _Z10knn_kernelPK6float2iS1_iP10ResultPairi,@"STO_CUDA_ENTRY STV_DEFAULT"
_Z10knn_kernelPK6float2iS1_iP10ResultPairi:
.text._Z10knn_kernelPK6float2iS1_iP10ResultPairi:
[----:B------:R-:W0:Y:S01]  /*0000*/  LDC R1, c[0x0][0x37c] ;  /* 0x0000df00ff017b82 */ /* 0x000e220000000800 */
[----:B------:R-:W1:Y:S07]  /*0010*/  S2R R17, SR_TID.X ;  /* 0x0000000000117919 */ /* 0x000e6e0000002100 */
[----:B------:R-:W1:Y:S01]  /*0020*/  S2UR UR4, SR_CTAID.X ;  /* 0x00000000000479c3 */ /* 0x000e620000002500 */
[----:B------:R-:W2:Y:S01]  /*0030*/  LDCU UR5, c[0x0][0x388] ;  /* 0x00007100ff0577ac */ /* 0x000ea20008000800 */
[----:B0-----:R-:W-:-:S06]  /*0040*/  VIADD R1, R1, 0xffffe000 ;  /* 0xffffe00001017836 */ /* 0x001fcc0000000000 */
[----:B------:R-:W1:Y:S02]  /*0050*/  LDC R16, c[0x0][0x360] ;  /* 0x0000d800ff107b82 */ /* 0x000e640000000800 */
[----:B-1----:R-:W-:-:S05]  /*0060*/  IMAD R20, R16, UR4, R17 ;  /* 0x0000000410147c24 */ /* 0x002fca000f8e0211 */
[----:B--2---:R-:W-:-:S13]  /*0070*/  ISETP.GE.AND P0, PT, R20, UR5, PT ;  /* 0x0000000514007c0c */ /* 0x004fda000bf06270 */
[----:B------:R-:W-:Y:S05]  /*0080*/  @P0 EXIT ;  /* 0x000000000000094d */ /* 0x000fea0003800000 */
[----:B------:R-:W0:Y:S01]  /*0090*/  LDCU UR4, c[0x0][0x398] ;  /* 0x00007300ff0477ac */ /* 0x000e220008000800 */
[----:B------:R-:W-:Y:S01]  /*00a0*/  VIADD R0, R1, 0x1000 ;  /* 0x0000100001007836 */ /* 0x000fe20000000000 */
[----:B------:R-:W1:Y:S01]  /*00b0*/  LDCU.64 UR10, c[0x0][0x358] ;  /* 0x00006b00ff0a77ac */ /* 0x000e620008000a00 */
[----:B0-----:R-:W-:-:S09]  /*00c0*/  UISETP.GE.AND UP0, UPT, UR4, 0x1, UPT ;  /* 0x000000010400788c */ /* 0x001fd2000bf06270 */
[----:B-1----:R-:W-:Y:S05]  /*00d0*/  BRA.U !UP0, `(.L_x_0) ;  /* 0x0000001108f47547 */ /* 0x002fea000b800000 */
[----:B------:R-:W0:Y:S01]  /*00e0*/  LDC.64 R12, c[0x0][0x380] ;  /* 0x0000e000ff0c7b82 */ /* 0x000e220000000a00 */
[----:B------:R-:W1:Y:S01]  /*00f0*/  I2F.U32.RP R6, R16 ;  /* 0x0000001000067306 */ /* 0x000e620000209000 */
[----:B------:R-:W-:Y:S01]  /*0100*/  IMAD.IADD R4, R16, 0x1, R17 ;  /* 0x0000000110047824 */ /* 0x000fe200078e0211 */
[----:B------:R-:W2:Y:S01]  /*0110*/  LDCU UR5, c[0x0][0x3a8] ;  /* 0x00007500ff0577ac */ /* 0x000ea20008000800 */
[----:B0-----:R-:W-:-:S06]  /*0120*/  IMAD.WIDE R12, R20, 0x8, R12 ;  /* 0x00000008140c7825 */ /* 0x001fcc00078e020c */
[----:B------:R-:W5:Y:S01]  /*0130*/  LDG.E.64.CONSTANT R12, desc[UR10][R12.64] ;  /* 0x0000000a0c0c7981 */ /* 0x000f62000c1e9b00 */
[----:B-1----:R-:W0:Y:S01]  /*0140*/  MUFU.RCP R6, R6 ;  /* 0x0000000600067308 */ /* 0x002e220000001000 */
[C---:B------:R-:W-:Y:S01]  /*0150*/  ISETP.GE.U32.AND P0, PT, R4.reuse, 0x100, PT ;  /* 0x000001000400780c */ /* 0x040fe20003f06070 */
[----:B------:R-:W-:Y:S01]  /*0160*/  IMAD.MOV.U32 R10, RZ, RZ, RZ ;  /* 0x000000ffff0a7224 */ /* 0x000fe200078e00ff */
[----:B------:R-:W-:Y:S01]  /*0170*/  VIMNMX.U32 R5, PT, PT, R4, 0x100, !PT ;  /* 0x0000010004057848 */ /* 0x000fe20007fe0000 */
[----:B--2---:R-:W-:Y:S01]  /*0180*/  USHF.R.U32.HI UR5, URZ, 0x1, UR5 ;  /* 0x00000001ff057899 */ /* 0x004fe20008011605 */
[----:B------:R-:W-:Y:S01]  /*0190*/  SEL R11, RZ, 0x1, P0 ;  /* 0x00000001ff0b7807 */ /* 0x000fe20000000000 */
[----:B------:R-:W-:Y:S01]  /*01a0*/  UMOV UR4, URZ ;  /* 0x000000ff00047c82 */ /* 0x000fe20008000000 */
[----:B------:R-:W-:Y:S02]  /*01b0*/  ISETP.NE.U32.AND P2, PT, R16, RZ, PT ;  /* 0x000000ff1000720c */ /* 0x000fe40003f45070 */
[----:B------:R-:W-:Y:S01]  /*01c0*/  IADD3 R5, PT, PT, R5, -R4, -R11 ;  /* 0x8000000405057210 */ /* 0x000fe20007ffe80b */
[----:B0-----:R-:W-:-:S04]  /*01d0*/  VIADD R2, R6, 0xffffffe ;  /* 0x0ffffffe06027836 */ /* 0x001fc80000000000 */
[----:B------:R0:W1:Y:S02]  /*01e0*/  F2I.FTZ.U32.TRUNC.NTZ R3, R2 ;  /* 0x0000000200037305 */ /* 0x000064000021f000 */
[----:B0-----:R-:W-:Y:S01]  /*01f0*/  IMAD.MOV.U32 R2, RZ, RZ, RZ ;  /* 0x000000ffff027224 */ /* 0x001fe200078e00ff */
[----:B-1----:R-:W-:-:S05]  /*0200*/  IADD3 R7, PT, PT, RZ, -R3, RZ ;  /* 0x80000003ff077210 */ /* 0x002fca0007ffe0ff */
[----:B------:R-:W-:-:S04]  /*0210*/  IMAD R7, R7, R16, RZ ;  /* 0x0000001007077224 */ /* 0x000fc800078e02ff */
[----:B------:R-:W-:-:S06]  /*0220*/  IMAD.HI.U32 R6, R3, R7, R2 ;  /* 0x0000000703067227 */ /* 0x000fcc00078e0002 */
[----:B------:R-:W-:-:S05]  /*0230*/  IMAD.HI.U32 R6, R6, R5, RZ ;  /* 0x0000000506067227 */ /* 0x000fca00078e00ff */
[----:B------:R-:W-:-:S05]  /*0240*/  IADD3 R2, PT, PT, -R6, RZ, RZ ;  /* 0x000000ff06027210 */ /* 0x000fca0007ffe1ff */
[----:B------:R-:W-:-:S05]  /*0250*/  IMAD R5, R16, R2, R5 ;  /* 0x0000000210057224 */ /* 0x000fca00078e0205 */
[----:B------:R-:W-:-:S13]  /*0260*/  ISETP.GE.U32.AND P0, PT, R5, R16, PT ;  /* 0x000000100500720c */ /* 0x000fda0003f06070 */
[----:B------:R-:W-:Y:S02]  /*0270*/  @P0 IMAD.IADD R5, R5, 0x1, -R16 ;  /* 0x0000000105050824 */ /* 0x000fe400078e0a10 */
[----:B------:R-:W-:-:S03]  /*0280*/  @P0 VIADD R6, R6, 0x1 ;  /* 0x0000000106060836 */ /* 0x000fc60000000000 */
[----:B------:R-:W-:-:S13]  /*0290*/  ISETP.GE.U32.AND P1, PT, R5, R16, PT ;  /* 0x000000100500720c */ /* 0x000fda0003f26070 */
[----:B------:R-:W-:Y:S02]  /*02a0*/  @P1 IADD3 R6, PT, PT, R6, 0x1, RZ ;  /* 0x0000000106061810 */ /* 0x000fe40007ffe0ff */
[----:B------:R-:W-:-:S05]  /*02b0*/  @!P2 LOP3.LUT R6, RZ, R16, RZ, 0x33, !PT ;  /* 0x00000010ff06a212 */ /* 0x000fca00078e33ff */
[----:B------:R-:W-:-:S07]  /*02c0*/  IMAD.IADD R11, R11, 0x1, R6 ;  /* 0x000000010b0b7824 */ /* 0x000fce00078e0206 */
.L_x_28:
[----:B------:R-:W-:Y:S01]  /*02d0*/  ISETP.GT.U32.AND P0, PT, R17, 0xff, PT ;  /* 0x000000ff1100780c */ /* 0x000fe20003f04070 */
[----:B0-----:R-:W0:Y:S01]  /*02e0*/  LDCU UR9, c[0x0][0x398] ;  /* 0x00007300ff0977ac */ /* 0x001e220008000800 */
[----:B------:R-:W-:Y:S01]  /*02f0*/  BSSY.RECONVERGENT B1, `(.L_x_1) ;  /* 0x0000063000017945 */ /* 0x000fe20003800200 */
[----:B------:R-:W-:-:S10]  /*0300*/  UMOV UR8, UR4 ;  /* 0x0000000400087c82 */ /* 0x000fd40008000000 */
[----:B-123--:R-:W-:Y:S05]  /*0310*/  @P0 BRA `(.L_x_2) ;  /* 0x0000000400800947 */ /* 0x00efea0003800000 */
[----:B------:R-:W-:Y:S01]  /*0320*/  LOP3.LUT R6, R11, 0x3, RZ, 0xc0, !PT ;  /* 0x000000030b067812 */ /* 0x000fe200078ec0ff */
[----:B------:R-:W-:Y:S01]  /*0330*/  BSSY.RECONVERGENT B0, `(.L_x_3) ;  /* 0x000002b000007945 */ /* 0x000fe20003800200 */
[----:B------:R-:W-:Y:S02]  /*0340*/  MOV R9, R17 ;  /* 0x0000001100097202 */ /* 0x000fe40000000f00 */
[----:B------:R-:W-:-:S13]  /*0350*/  ISETP.NE.AND P0, PT, R6, 0x3, PT ;  /* 0x000000030600780c */ /* 0x000fda0003f05270 */
[----:B------:R-:W-:Y:S05]  /*0360*/  @!P0 BRA `(.L_x_4) ;  /* 0x00000000009c8947 */ /* 0x000fea0003800000 */
[----:B------:R-:W1:Y:S01]  /*0370*/  LDC R2, c[0x0][0x398] ;  /* 0x0000e600ff027b82 */ /* 0x000e620000000800 */
[----:B------:R-:W-:Y:S01]  /*0380*/  VIADD R3, R17, UR4 ;  /* 0x0000000411037c36 */ /* 0x000fe20008000000 */
[----:B------:R-:W-:Y:S01]  /*0390*/  UMOV UR6, 0x400 ;  /* 0x0000040000067882 */ /* 0x000fe20000000000 */
[----:B------:R-:W-:Y:S01]  /*03a0*/  BSSY.RECONVERGENT B2, `(.L_x_5) ;  /* 0x000000c000027945 */ /* 0x000fe20003800200 */
[----:B------:R-:W-:Y:S01]  /*03b0*/  ISETP.NE.AND P1, PT, R6, RZ, PT ;  /* 0x000000ff0600720c */ /* 0x000fe20003f25270 */
[----:B------:R-:W-:-:S03]  /*03c0*/  IMAD.IADD R9, R16, 0x1, R17 ;  /* 0x0000000110097824 */ /* 0x000fc600078e0211 */
[----:B------:R-:W2:Y:S01]  /*03d0*/  S2UR UR7, SR_CgaCtaId ;  /* 0x00000000000779c3 */ /* 0x000ea20000008800 */
[----:B-1----:R-:W-:Y:S01]  /*03e0*/  ISETP.GE.AND P0, PT, R3, R2, PT ;  /* 0x000000020300720c */ /* 0x002fe20003f06270 */
[----:B--2---:R-:W-:-:S06]  /*03f0*/  ULEA UR6, UR7, UR6, 0x18 ;  /* 0x0000000607067291 */ /* 0x004fcc000f8ec0ff */
[----:B------:R-:W-:-:S06]  /*0400*/  LEA R7, R17, UR6, 0x3 ;  /* 0x0000000611077c11 */ /* 0x000fcc000f8e18ff */
[----:B------:R-:W-:Y:S05]  /*0410*/  @P0 BRA `(.L_x_6) ;  /* 0x0000000000100947 */ /* 0x000fea0003800000 */
[----:B------:R-:W1:Y:S02]  /*0420*/  LDC.64 R4, c[0x0][0x390] ;  /* 0x0000e400ff047b82 */ /* 0x000e640000000a00 */
[----:B-1----:R-:W-:-:S06]  /*0430*/  IMAD.WIDE.U32 R4, R3, 0x8, R4 ;  /* 0x0000000803047825 */ /* 0x002fcc00078e0004 */
[----:B------:R-:W2:Y:S04]  /*0440*/  LDG.E.64.CONSTANT R4, desc[UR10][R4.64] ;  /* 0x0000000a04047981 */ /* 0x000ea8000c1e9b00 */
[----:B--2---:R1:W-:Y:S02]  /*0450*/  STS.64 [R7], R4 ;  /* 0x0000000407007388 */ /* 0x0043e40000000a00 */
.L_x_6:
[----:B0-----:R-:W-:Y:S05]  /*0460*/  BSYNC.RECONVERGENT B2 ;  /* 0x0000000000027941 */ /* 0x001fea0003800200 */
.L_x_5:
[----:B------:R-:W-:Y:S05]  /*0470*/  @!P1 BRA `(.L_x_4) ;  /* 0x0000000000589947 */ /* 0x000fea0003800000 */
[----:B------:R-:W-:Y:S01]  /*0480*/  IADD3 R3, PT, PT, R3, R16, RZ ;  /* 0x0000001003037210 */ /* 0x000fe20007ffe0ff */
[----:B------:R-:W-:Y:S01]  /*0490*/  BSSY.RECONVERGENT B2, `(.L_x_7) ;  /* 0x000000a000027945 */ /* 0x000fe20003800200 */
[----:B------:R-:W-:Y:S01]  /*04a0*/  ISETP.NE.AND P1, PT, R6, 0x1, PT ;  /* 0x000000010600780c */ /* 0x000fe20003f25270 */
[----:B------:R-:W-:Y:S01]  /*04b0*/  IMAD.IADD R9, R9, 0x1, R16 ;  /* 0x0000000109097824 */ /* 0x000fe200078e0210 */
[----:B------:R-:W-:Y:S01]  /*04c0*/  ISETP.GE.AND P0, PT, R3, R2, PT ;  /* 0x000000020300720c */ /* 0x000fe20003f06270 */
[----:B-1----:R-:W-:-:S12]  /*04d0*/  IMAD R7, R16, 0x8, R7 ;  /* 0x0000000810077824 */ /* 0x002fd800078e0207 */
[----:B------:R-:W-:Y:S05]  /*04e0*/  @P0 BRA `(.L_x_8) ;  /* 0x0000000000100947 */ /* 0x000fea0003800000 */
[----:B------:R-:W0:Y:S02]  /*04f0*/  LDC.64 R4, c[0x0][0x390] ;  /* 0x0000e400ff047b82 */ /* 0x000e240000000a00 */
[----:B0-----:R-:W-:-:S06]  /*0500*/  IMAD.WIDE.U32 R4, R3, 0x8, R4 ;  /* 0x0000000803047825 */ /* 0x001fcc00078e0004 */
[----:B------:R-:W2:Y:S04]  /*0510*/  LDG.E.64.CONSTANT R4, desc[UR10][R4.64] ;  /* 0x0000000a04047981 */ /* 0x000ea8000c1e9b00 */
[----:B--2---:R0:W-:Y:S02]  /*0520*/  STS.64 [R7], R4 ;  /* 0x0000000407007388 */ /* 0x0041e40000000a00 */
.L_x_8:
[----:B------:R-:W-:Y:S05]  /*0530*/  BSYNC.RECONVERGENT B2 ;  /* 0x0000000000027941 */ /* 0x000fea0003800200 */
.L_x_7:
[----:B------:R-:W-:Y:S05]  /*0540*/  @!P1 BRA `(.L_x_4) ;  /* 0x0000000000249947 */ /* 0x000fea0003800000 */
[----:B0-----:R-:W-:Y:S01]  /*0550*/  IADD3 R5, PT, PT, R3, R16, RZ ;  /* 0x0000001003057210 */ /* 0x001fe20007ffe0ff */
[----:B------:R-:W-:-:S03]  /*0560*/  IMAD.IADD R9, R9, 0x1, R16 ;  /* 0x0000000109097824 */ /* 0x000fc600078e0210 */
[----:B------:R-:W-:-:S13]  /*0570*/  ISETP.GE.AND P0, PT, R5, R2, PT ;  /* 0x000000020500720c */ /* 0x000fda0003f06270 */
[----:B------:R-:W-:Y:S05]  /*0580*/  @P0 BRA `(.L_x_4) ;  /* 0x0000000000140947 */ /* 0x000fea0003800000 */
[----:B------:R-:W0:Y:S02]  /*0590*/  LDC.64 R2, c[0x0][0x390] ;  /* 0x0000e400ff027b82 */ /* 0x000e240000000a00 */
[----:B0-----:R-:W-:-:S06]  /*05a0*/  IMAD.WIDE.U32 R2, R5, 0x8, R2 ;  /* 0x0000000805027825 */ /* 0x001fcc00078e0002 */
[----:B------:R-:W2:Y:S01]  /*05b0*/  LDG.E.64.CONSTANT R2, desc[UR10][R2.64] ;  /* 0x0000000a02027981 */ /* 0x000ea2000c1e9b00 */
[----:B------:R-:W-:-:S05]  /*05c0*/  IMAD R7, R16, 0x8, R7 ;  /* 0x0000000810077824 */ /* 0x000fca00078e0207 */
[----:B--2---:R2:W-:Y:S02]  /*05d0*/  STS.64 [R7], R2 ;  /* 0x0000000207007388 */ /* 0x0045e40000000a00 */
.L_x_4:
[----:B0-----:R-:W-:Y:S05]  /*05e0*/  BSYNC.RECONVERGENT B0 ;  /* 0x0000000000007941 */ /* 0x001fea0003800200 */
.L_x_3:
[----:B------:R-:W-:-:S13]  /*05f0*/  ISETP.GE.U32.AND P0, PT, R11, 0x3, PT ;  /* 0x000000030b00780c */ /* 0x000fda0003f06070 */
[----:B------:R-:W-:Y:S05]  /*0600*/  @!P0 BRA `(.L_x_2) ;  /* 0x0000000000c48947 */ /* 0x000fea0003800000 */
[----:B------:R-:W0:Y:S01]  /*0610*/  S2UR UR7, SR_CgaCtaId ;  /* 0x00000000000779c3 */ /* 0x000e220000008800 */
[----:B------:R-:W3:Y:S01]  /*0620*/  LDCU.64 UR12, c[0x0][0x390] ;  /* 0x00007200ff0c77ac */ /* 0x000ee20008000a00 */
[C---:B------:R-:W-:Y:S01]  /*0630*/  IADD3 R8, PT, PT, R9.reuse, R16, RZ ;  /* 0x0000001009087210 */ /* 0x040fe20007ffe0ff */
[C---:B-12---:R-:W-:Y:S01]  /*0640*/  VIADD R7, R9.reuse, UR4 ;  /* 0x0000000409077c36 */ /* 0x046fe20008000000 */
[----:B------:R-:W-:Y:S02]  /*0650*/  UMOV UR6, 0x400 ;  /* 0x0000040000067882 */ /* 0x000fe40000000000 */
[----:B------:R-:W-:Y:S01]  /*0660*/  IADD3 R5, PT, PT, R8, UR4, RZ ;  /* 0x0000000408057c10 */ /* 0x000fe2000fffe0ff */
[C-C-:B------:R-:W-:Y:S02]  /*0670*/  IMAD R4, R16.reuse, 0x2, R7.reuse ;  /* 0x0000000210047824 */ /* 0x140fe400078e0207 */
[--C-:B------:R-:W-:Y:S02]  /*0680*/  IMAD R3, R16, 0x3, R7.reuse ;  /* 0x0000000310037824 */ /* 0x100fe400078e0207 */
[----:B------:R-:W-:Y:S01]  /*0690*/  IMAD.SHL.U32 R6, R9, 0x8, RZ ;  /* 0x0000000809067824 */ /* 0x000fe200078e00ff */
[----:B------:R-:W-:Y:S01]  /*06a0*/  MOV R19, R4 ;  /* 0x0000000400137202 */ /* 0x000fe20000000f00 */
[----:B------:R-:W-:-:S02]  /*06b0*/  IMAD.MOV.U32 R2, RZ, RZ, R7 ;  /* 0x000000ffff027224 */ /* 0x000fc400078e0007 */
[----:B------:R-:W-:Y:S02]  /*06c0*/  IMAD.MOV.U32 R18, RZ, RZ, R5 ;  /* 0x000000ffff127224 */ /* 0x000fe400078e0005 */
[----:B------:R-:W-:Y:S01]  /*06d0*/  IMAD.MOV.U32 R21, RZ, RZ, R3 ;  /* 0x000000ffff157224 */ /* 0x000fe200078e0003 */
[----:B---3--:R-:W-:Y:S01]  /*06e0*/  MOV R24, UR12 ;  /* 0x0000000c00187c02 */ /* 0x008fe20008000f00 */
[----:B------:R-:W-:Y:S01]  /*06f0*/  IMAD.U32 R25, RZ, RZ, UR13 ;  /* 0x0000000dff197e24 */ /* 0x000fe2000f8e00ff */
[----:B0-----:R-:W-:-:S06]  /*0700*/  ULEA UR6, UR7, UR6, 0x18 ;  /* 0x0000000607067291 */ /* 0x001fcc000f8ec0ff */
[----:B------:R-:W-:-:S07]  /*0710*/  IMAD.U32 R22, RZ, RZ, UR6 ;  /* 0x00000006ff167e24 */ /* 0x000fce000f8e00ff */
.L_x_9:
[----:B------:R-:W-:-:S13]  /*0720*/  ISETP.GE.AND P0, PT, R2, UR9, PT ;  /* 0x0000000902007c0c */ /* 0x000fda000bf06270 */
[----:B---3--:R-:W-:-:S06]  /*0730*/  @!P0 IMAD.WIDE.U32 R14, R7, 0x8, R24 ;  /* 0x00000008070e8825 */ /* 0x008fcc00078e0018 */
[----:B------:R-:W2:Y:S01]  /*0740*/  @!P0 LDG.E.64.CONSTANT R14, desc[UR10][R14.64] ;  /* 0x0000000a0e0e8981 */ /* 0x000ea2000c1e9b00 */
[----:B------:R-:W-:Y:S02]  /*0750*/  ISETP.GE.AND P1, PT, R18, UR9, PT ;  /* 0x0000000912007c0c */ /* 0x000fe4000bf26270 */
[----:B------:R-:W-:-:S05]  /*0760*/  @!P0 IADD3 R23, PT, PT, R6, R22, RZ ;  /* 0x0000001606178210 */ /* 0x000fca0007ffe0ff */
[----:B--2---:R0:W-:Y:S06]  /*0770*/  @!P0 STS.64 [R23], R14 ;  /* 0x0000000e17008388 */ /* 0x0041ec0000000a00 */
[----:B0-----:R-:W-:-:S06]  /*0780*/  @!P1 IMAD.WIDE.U32 R14, R5, 0x8, R24 ;  /* 0x00000008050e9825 */ /* 0x001fcc00078e0018 */
[----:B------:R-:W2:Y:S01]  /*0790*/  @!P1 LDG.E.64.CONSTANT R14, desc[UR10][R14.64] ;  /* 0x0000000a0e0e9981 */ /* 0x000ea2000c1e9b00 */
[----:B------:R-:W-:Y:S01]  /*07a0*/  ISETP.GE.AND P0, PT, R19, UR9, PT ;  /* 0x0000000913007c0c */ /* 0x000fe2000bf06270 */
[----:B------:R-:W-:-:S05]  /*07b0*/  @!P1 IMAD R26, R8, 0x8, R22 ;  /* 0x00000008081a9824 */ /* 0x000fca00078e0216 */
[----:B--2---:R0:W-:Y:S07]  /*07c0*/  @!P1 STS.64 [R26], R14 ;  /* 0x0000000e1a009388 */ /* 0x0041ee0000000a00 */
[----:B0-----:R-:W-:-:S06]  /*07d0*/  @!P0 IMAD.WIDE.U32 R14, R4, 0x8, R24 ;  /* 0x00000008040e8825 */ /* 0x001fcc00078e0018 */
[----:B------:R-:W2:Y:S01]  /*07e0*/  @!P0 LDG.E.64.CONSTANT R14, desc[UR10][R14.64] ;  /* 0x0000000a0e0e8981 */ /* 0x000ea2000c1e9b00 */
[----:B------:R-:W-:Y:S01]  /*07f0*/  ISETP.GE.AND P1, PT, R21, UR9, PT ;  /* 0x0000000915007c0c */ /* 0x000fe2000bf26270 */
[----:B------:R-:W-:-:S05]  /*0800*/  @!P0 IMAD R27, R16, 0x10, R6 ;  /* 0x00000010101b8824 */ /* 0x000fca00078e0206 */
[----:B------:R-:W-:-:S05]  /*0810*/  @!P0 IADD3 R27, PT, PT, R27, R22, RZ ;  /* 0x000000161b1b8210 */ /* 0x000fca0007ffe0ff */
[----:B--2---:R0:W-:Y:S02]  /*0820*/  @!P0 STS.64 [R27], R14 ;  /* 0x0000000e1b008388 */ /* 0x0041e40000000a00 */
[----:B0-----:R-:W-:-:S06]  /*0830*/  @!P1 IMAD.WIDE.U32 R14, R3, 0x8, R24 ;  /* 0x00000008030e9825 */ /* 0x001fcc00078e0018 */
[----:B------:R-:W2:Y:S01]  /*0840*/  @!P1 LDG.E.64.CONSTANT R14, desc[UR10][R14.64] ;  /* 0x0000000a0e0e9981 */ /* 0x000ea2000c1e9b00 */
[C---:B------:R-:W-:Y:S01]  /*0850*/  @!P1 IMAD R23, R16.reuse, 0x18, R6 ;  /* 0x0000001810179824 */ /* 0x040fe200078e0206 */
[C---:B------:R-:W-:Y:S01]  /*0860*/  IADD3 R9, PT, PT, R16.reuse, R9, R16 ;  /* 0x0000000910097210 */ /* 0x040fe20007ffe010 */
[C---:B------:R-:W-:Y:S01]  /*0870*/  IMAD R18, R16.reuse, 0x4, R18 ;  /* 0x0000000410127824 */ /* 0x040fe200078e0212 */
[C---:B------:R-:W-:Y:S01]  /*0880*/  LEA R19, R16.reuse, R19, 0x2 ;  /* 0x0000001310137211 */ /* 0x040fe200078e10ff */
[----:B------:R-:W-:Y:S01]  /*0890*/  @!P1 IMAD.IADD R23, R23, 0x1, R22 ;  /* 0x0000000117179824 */ /* 0x000fe200078e0216 */
[C---:B------:R-:W-:Y:S01]  /*08a0*/  IADD3 R9, PT, PT, R16.reuse, R9, R16 ;  /* 0x0000000910097210 */ /* 0x040fe20007ffe010 */
[C---:B------:R-:W-:Y:S01]  /*08b0*/  IMAD R21, R16.reuse, 0x4, R21 ;  /* 0x0000000410157824 */ /* 0x040fe200078e0215 */
[C---:B------:R-:W-:Y:S01]  /*08c0*/  LEA R22, R16.reuse, R22, 0x5 ;  /* 0x0000001610167211 */ /* 0x040fe200078e28ff */
[C---:B------:R-:W-:Y:S01]  /*08d0*/  IMAD R2, R16.reuse, 0x4, R2 ;  /* 0x0000000410027824 */ /* 0x040fe200078e0202 */
[----:B------:R-:W-:Y:S01]  /*08e0*/  ISETP.GE.U32.AND P0, PT, R9, 0x100, PT ;  /* 0x000001000900780c */ /* 0x000fe20003f06070 */
[----:B------:R-:W-:Y:S01]  /*08f0*/  IMAD.WIDE.U32 R24, R16, 0x20, R24 ;  /* 0x0000002010187825 */ /* 0x000fe200078e0018 */
[----:B--2---:R3:W-:Y:S11]  /*0900*/  @!P1 STS.64 [R23], R14 ;  /* 0x0000000e17009388 */ /* 0x0047f60000000a00 */
[----:B------:R-:W-:Y:S05]  /*0910*/  @!P0 BRA `(.L_x_9) ;  /* 0xfffffffc00808947 */ /* 0x000fea000383ffff */
.L_x_2:
[----:B0-----:R-:W-:Y:S05]  /*0920*/  BSYNC.RECONVERGENT B1 ;  /* 0x0000000000017941 */ /* 0x001fea0003800200 */
.L_x_1:
[----:B------:R-:W0:Y:S01]  /*0930*/  LDCU UR7, c[0x0][0x398] ;  /* 0x00007300ff0777ac */ /* 0x000e220008000800 */
[----:B------:R-:W-:-:S04]  /*0940*/  UIADD3 UR6, UPT, UPT, UR4, 0x100, URZ ;  /* 0x0000010004067890 */ /* 0x000fc8000fffe0ff */
[----:B0-----:R-:W-:Y:S02]  /*0950*/  UISETP.GT.AND UP0, UPT, UR6, UR7, UPT ;  /* 0x000000070600728c */ /* 0x001fe4000bf04270 */
[----:B------:R-:W-:-:S04]  /*0960*/  UIADD3 UR4, UPT, UPT, -UR4, UR7, URZ ;  /* 0x0000000704047290 */ /* 0x000fc8000fffe1ff */
[----:B------:R-:W-:-:S03]  /*0970*/  USEL UR9, UR4, 0x100, UP0 ;  /* 0x0000010004097887 */ /* 0x000fc60008000000 */
[----:B------:R-:W-:Y:S01]  /*0980*/  UMOV UR4, UR6 ;  /* 0x0000000600047c82 */ /* 0x000fe20008000000 */
[----:B------:R-:W-:Y:S01]  /*0990*/  UISETP.GE.AND UP0, UPT, UR9, 0x1, UPT ;  /* 0x000000010900788c */ /* 0x000fe2000bf06270 */
[----:B------:R-:W-:Y:S08]  /*09a0*/  BAR.SYNC.DEFER_BLOCKING 0x0 ;  /* 0x0000000000007b1d */ /* 0x000ff00000010000 */
[----:B------:R-:W-:Y:S05]  /*09b0*/  BRA.U !UP0, `(.L_x_10) ;  /* 0x0000000908ac7547 */ /* 0x000fea000b800000 */
[----:B------:R-:W0:Y:S02]  /*09c0*/  LDCU UR6, c[0x0][0x3a8] ;  /* 0x00007500ff0677ac */ /* 0x000e240008000800 */
[----:B0-----:R-:W-:-:S09]  /*09d0*/  UISETP.GT.AND UP0, UPT, UR6, 0x1, UPT ;  /* 0x000000010600788c */ /* 0x001fd2000bf04270 */
[----:B------:R-:W-:Y:S05]  /*09e0*/  BRA.U UP0, `(.L_x_11) ;  /* 0x0000000100f87547 */ /* 0x000fea000b800000 */
[----:B-1----:R-:W-:-:S07]  /*09f0*/  IMAD.MOV.U32 R5, RZ, RZ, RZ ;  /* 0x000000ffff057224 */ /* 0x002fce00078e00ff */
.L_x_16:
[----:B0-2---:R-:W0:Y:S01]  /*0a00*/  S2R R3, SR_CgaCtaId ;  /* 0x0000000000037919 */ /* 0x005e220000008800 */
[----:B-1----:R-:W-:Y:S01]  /*0a10*/  MOV R2, 0x400 ;  /* 0x0000040000027802 */ /* 0x002fe20000000f00 */
[----:B------:R-:W1:Y:S02]  /*0a20*/  LDC R7, c[0x0][0x3a8] ;  /* 0x0000ea00ff077b82 */ /* 0x000e640000000800 */
[----:B-1----:R-:W-:Y:S02]  /*0a30*/  ISETP.GE.AND P1, PT, R10, R7, PT ;  /* 0x000000070a00720c */ /* 0x002fe40003f26270 */
[----:B0-----:R-:W-:-:S05]  /*0a40*/  LEA R2, R3, R2, 0x18 ;  /* 0x0000000203027211 */ /* 0x001fca00078ec0ff */
[----:B------:R-:W-:-:S06]  /*0a50*/  IMAD R3, R5, 0x8, R2 ;  /* 0x0000000805037824 */ /* 0x000fcc00078e0202 */
[C---:B------:R-:W-:Y:S01]  /*0a60*/  @!P1 IMAD R9, R10.reuse, 0x4, R1 ;  /* 0x000000040a099824 */ /* 0x040fe200078e0201 */
[----:B------:R-:W-:Y:S01]  /*0a70*/  @!P1 IADD3 R10, PT, PT, R10, 0x1, RZ ;  /* 0x000000010a0a9810 */ /* 0x000fe20007ffe0ff */
[----:B------:R-:W0:Y:S02]  /*0a80*/  LDS.64 R2, [R3] ;  /* 0x0000000003027984 */ /* 0x000e240000000a00 */
[----:B0----5:R-:W-:Y:S01]  /*0a90*/  FADD R6, R13, -R3 ;  /* 0x800000030d067221 */ /* 0x021fe20000000000 */
[----:B------:R-:W-:Y:S01]  /*0aa0*/  FADD R4, R12, -R2 ;  /* 0x800000020c047221 */ /* 0x000fe20000000000 */
[C---:B------:R-:W-:Y:S01]  /*0ab0*/  IADD3 R2, PT, PT, R5.reuse, UR8, RZ ;  /* 0x0000000805027c10 */ /* 0x040fe2000fffe0ff */
[----:B------:R-:W-:Y:S02]  /*0ac0*/  VIADD R5, R5, 0x1 ;  /* 0x0000000105057836 */ /* 0x000fe40000000000 */
[----:B------:R-:W-:Y:S02]  /*0ad0*/  FMUL R7, R6, R6 ;  /* 0x0000000606077220 */ /* 0x000fe40000400000 */
[----:B------:R0:W-:Y:S02]  /*0ae0*/  @!P1 STL [R9], R2 ;  /* 0x0000000209009387 */ /* 0x0001e40000100800 */
[----:B------:R-:W-:Y:S01]  /*0af0*/  FFMA R4, R4, R4, R7 ;  /* 0x0000000404047223 */ /* 0x000fe20000000007 */
[----:B------:R-:W-:-:S04]  /*0b00*/  ISETP.GE.AND P0, PT, R5, UR9, PT ;  /* 0x0000000905007c0c */ /* 0x000fc8000bf06270 */
[----:B------:R0:W-:Y:S01]  /*0b10*/  @!P1 STL [R9+0x1000], R4 ;  /* 0x0010000409009387 */ /* 0x0001e20000100800 */
[----:B------:R-:W-:Y:S08]  /*0b20*/  @!P1 BRA `(.L_x_12) ;  /* 0x0000000000a09947 */ /* 0x000ff00003800000 */
[----:B------:R-:W2:Y:S01]  /*0b30*/  LDL R3, [R1+0x1000] ;  /* 0x0010000001037983 */ /* 0x000ea20000100800 */
[----:B------:R-:W1:Y:S01]  /*0b40*/  LDCU UR6, c[0x0][0x3a8] ;  /* 0x00007500ff0677ac */ /* 0x000e620008000800 */
[----:B------:R-:W-:Y:S01]  /*0b50*/  BSSY.RECONVERGENT B0, `(.L_x_12) ;  /* 0x0000025000007945 */ /* 0x000fe20003800200 */
[----:B--2---:R-:W-:-:S13]  /*0b60*/  FSETP.GEU.AND P1, PT, R4, R3, PT ;  /* 0x000000030400720b */ /* 0x004fda0003f2e000 */
[----:B-1----:R-:W-:Y:S05]  /*0b70*/  @P1 BRA `(.L_x_13) ;  /* 0x0000000000881947 */ /* 0x002fea0003800000 */
[----:B------:R1:W-:Y:S01]  /*0b80*/  STL [R1+0x1000], R4 ;  /* 0x0010000401007387 */ /* 0x0003e20000100800 */
[----:B------:R-:W-:Y:S01]  /*0b90*/  BSSY.RECONVERGENT B1, `(.L_x_13) ;  /* 0x0000020000017945 */ /* 0x000fe20003800200 */
[----:B------:R-:W-:Y:S02]  /*0ba0*/  IMAD.MOV.U32 R3, RZ, RZ, RZ ;  /* 0x000000ffff037224 */ /* 0x000fe400078e00ff */
[----:B------:R1:W-:Y:S01]  /*0bb0*/  STL [R1], R2 ;  /* 0x0000000201007387 */ /* 0x0003e20000100800 */
[----:B------:R-:W-:-:S07]  /*0bc0*/  IMAD.MOV.U32 R6, RZ, RZ, RZ ;  /* 0x000000ffff067224 */ /* 0x000fce00078e00ff */
.L_x_15:
[----:B--2---:R-:W-:-:S05]  /*0bd0*/  SHF.L.U32 R7, R3, 0x1, RZ ;  /* 0x0000000103077819 */ /* 0x004fca00000006ff */
[C---:B------:R-:W-:Y:S02]  /*0be0*/  VIADD R8, R7.reuse, 0x1 ;  /* 0x0000000107087836 */ /* 0x040fe40000000000 */
[----:B------:R-:W-:-:S03]  /*0bf0*/  IMAD R19, R7, 0x4, R0 ;  /* 0x0000000407137824 */ /* 0x000fc600078e0200 */
[----:B------:R-:W-:-:S13]  /*0c00*/  ISETP.GE.AND P3, PT, R8, UR6, PT ;  /* 0x0000000608007c0c */ /* 0x000fda000bf66270 */
[----:B0-----:R-:W2:Y:S01]  /*0c10*/  @!P3 LDL R9, [R19+0x4] ;  /* 0x000004001309b983 */ /* 0x001ea20000100800 */
[----:B---3--:R-:W-:-:S05]  /*0c20*/  VIADD R15, R7, 0x2 ;  /* 0x00000002070f7836 */ /* 0x008fca0000000000 */
[----:B------:R-:W-:-:S13]  /*0c30*/  ISETP.GE.AND P1, PT, R15, UR6, PT ;  /* 0x000000060f007c0c */ /* 0x000fda000bf26270 */
[----:B------:R-:W3:Y:S01]  /*0c40*/  @!P1 LDL R7, [R19+0x8] ;  /* 0x0000080013079983 */ /* 0x000ee20000100800 */
[----:B--2---:R-:W-:-:S04]  /*0c50*/  @!P3 FSETP.GT.AND P2, PT, R9, R4, PT ;  /* 0x000000040900b20b */ /* 0x004fc80003f44000 */
[----:B------:R-:W-:-:S04]  /*0c60*/  @!P3 SEL R6, R8, R3, P2 ;  /* 0x000000030806b207 */ /* 0x000fc80001000000 */
[----:B------:R-:W-:-:S06]  /*0c70*/  @!P1 LEA R8, R6, R0, 0x2 ;  /* 0x0000000006089211 */ /* 0x000fcc00078e10ff */
[----:B------:R-:W3:Y:S02]  /*0c80*/  @!P1 LDL R8, [R8] ;  /* 0x0000000008089983 */ /* 0x000ee40000100800 */
[----:B---3--:R-:W-:-:S04]  /*0c90*/  @!P1 FSETP.GT.AND P2, PT, R7, R8, PT ;  /* 0x000000080700920b */ /* 0x008fc80003f44000 */
[----:B------:R-:W-:-:S04]  /*0ca0*/  @!P1 SEL R6, R15, R6, P2 ;  /* 0x000000060f069207 */ /* 0x000fc80001000000 */
[----:B------:R-:W-:-:S13]  /*0cb0*/  ISETP.NE.AND P1, PT, R6, R3, PT ;  /* 0x000000030600720c */ /* 0x000fda0003f25270 */
[----:B------:R-:W-:Y:S05]  /*0cc0*/  @!P1 BRA `(.L_x_14) ;  /* 0x0000000000309947 */ /* 0x000fea0003800000 */
[----:B------:R-:W-:-:S05]  /*0cd0*/  IMAD R15, R6, 0x4, R1 ;  /* 0x00000004060f7824 */ /* 0x000fca00078e0201 */
[----:B------:R-:W2:Y:S01]  /*0ce0*/  LDL R7, [R15+0x1000] ;  /* 0x001000000f077983 */ /* 0x000ea20000100800 */
[----:B------:R-:W-:-:S05]  /*0cf0*/  IMAD.SHL.U32 R8, R3, 0x4, RZ ;  /* 0x0000000403087824 */ /* 0x000fca00078e00ff */
[----:B------:R-:W-:-:S05]  /*0d00*/  IADD3 R14, PT, PT, R19, -R8, RZ ;  /* 0x80000008130e7210 */ /* 0x000fca0007ffe0ff */
[----:B--2---:R2:W-:Y:S04]  /*0d10*/  STL [R14], R7 ;  /* 0x000000070e007387 */ /* 0x0045e80000100800 */
[----:B------:R-:W3:Y:S01]  /*0d20*/  LDL R9, [R15] ;  /* 0x000000000f097983 */ /* 0x000ee20000100800 */
[----:B------:R-:W-:Y:S02]  /*0d30*/  IMAD.IADD R8, R1, 0x1, R8 ;  /* 0x0000000101087824 */ /* 0x000fe400078e0208 */
[----:B------:R-:W-:Y:S01]  /*0d40*/  IMAD.MOV.U32 R3, RZ, RZ, R6 ;  /* 0x000000ffff037224 */ /* 0x000fe200078e0006 */
[----:B------:R2:W-:Y:S04]  /*0d50*/  STL [R15+0x1000], R4 ;  /* 0x001000040f007387 */ /* 0x0005e80000100800 */
[----:B---3--:R2:W-:Y:S04]  /*0d60*/  STL [R8], R9 ;  /* 0x0000000908007387 */ /* 0x0085e80000100800 */
[----:B------:R2:W-:Y:S01]  /*0d70*/  STL [R15], R2 ;  /* 0x000000020f007387 */ /* 0x0005e20000100800 */
[----:B------:R-:W-:Y:S05]  /*0d80*/  BRA `(.L_x_15) ;  /* 0xfffffffc00907947 */ /* 0x000fea000383ffff */
.L_x_14:
[----:B------:R-:W-:Y:S05]  /*0d90*/  BSYNC.RECONVERGENT B1 ;  /* 0x0000000000017941 */ /* 0x000fea0003800200 */
.L_x_13:
[----:B------:R-:W-:Y:S05]  /*0da0*/  BSYNC.RECONVERGENT B0 ;  /* 0x0000000000007941 */ /* 0x000fea0003800200 */
.L_x_12:
[----:B------:R-:W-:Y:S05]  /*0db0*/  @!P0 BRA `(.L_x_16) ;  /* 0xfffffffc00108947 */ /* 0x000fea000383ffff */
[----:B------:R-:W-:Y:S05]  /*0dc0*/  BRA `(.L_x_10) ;  /* 0x0000000400a87947 */ /* 0x000fea0003800000 */
.L_x_11:
[----:B-1----:R-:W-:-:S07]  /*0dd0*/  HFMA2 R5, -RZ, RZ, 0, 0 ;  /* 0x00000000ff057431 */ /* 0x002fce00000001ff */
.L_x_27:
[----:B0-2---:R-:W0:Y:S01]  /*0de0*/  S2R R3, SR_CgaCtaId ;  /* 0x0000000000037919 */ /* 0x005e220000008800 */
[----:B------:R-:W-:Y:S01]  /*0df0*/  MOV R2, 0x400 ;  /* 0x0000040000027802 */ /* 0x000fe20000000f00 */
[----:B-1----:R-:W1:Y:S01]  /*0e00*/  LDCU UR6, c[0x0][0x3a8] ;  /* 0x00007500ff0677ac */ /* 0x002e620008000800 */
[----:B------:R-:W-:Y:S01]  /*0e10*/  BSSY.RECONVERGENT B0, `(.L_x_17) ;  /* 0x0000064000007945 */ /* 0x000fe20003800200 */
[----:B-1----:R-:W-:Y:S02]  /*0e20*/  ISETP.GE.AND P1, PT, R10, UR6, PT ;  /* 0x000000060a007c0c */ /* 0x002fe4000bf26270 */
[----:B0-----:R-:W-:-:S05]  /*0e30*/  LEA R2, R3, R2, 0x18 ;  /* 0x0000000203027211 */ /* 0x001fca00078ec0ff */
[C---:B------:R-:W-:Y:S02]  /*0e40*/  IMAD R3, R5.reuse, 0x8, R2 ;  /* 0x0000000805037824 */ /* 0x040fe400078e0202 */
[C---:B------:R-:W-:Y:S01]  /*0e50*/  VIADD R2, R5.reuse, UR8 ;  /* 0x0000000805027c36 */ /* 0x040fe20008000000 */
[----:B------:R-:W-:Y:S02]  /*0e60*/  IADD3 R5, PT, PT, R5, 0x1, RZ ;  /* 0x0000000105057810 */ /* 0x000fe40007ffe0ff */
[----:B------:R-:W0:Y:S02]  /*0e70*/  LDS.64 R6, [R3] ;  /* 0x0000000003067984 */ /* 0x000e240000000a00 */
[----:B------:R-:W-:Y:S01]  /*0e80*/  ISETP.GE.AND P0, PT, R5, UR9, PT ;  /* 0x0000000905007c0c */ /* 0x000fe2000bf06270 */
[----:B0----5:R-:W-:Y:S01]  /*0e90*/  FADD R7, R13, -R7 ;  /* 0x800000070d077221 */ /* 0x021fe20000000000 */
[----:B------:R-:W-:-:S03]  /*0ea0*/  FADD R6, R12, -R6 ;  /* 0x800000060c067221 */ /* 0x000fc60000000000 */
[----:B------:R-:W-:-:S04]  /*0eb0*/  FMUL R7, R7, R7 ;  /* 0x0000000707077220 */ /* 0x000fc80000400000 */
[----:B------:R-:W-:Y:S01]  /*0ec0*/  FFMA R4, R6, R6, R7 ;  /* 0x0000000606047223 */ /* 0x000fe20000000007 */
[----:B------:R-:W-:Y:S06]  /*0ed0*/  @!P1 BRA `(.L_x_18) ;  /* 0x00000000009c9947 */ /* 0x000fec0003800000 */
[----:B------:R-:W2:Y:S01]  /*0ee0*/  LDL R3, [R1+0x1000] ;  /* 0x0010000001037983 */ /* 0x000ea20000100800 */
[----:B------:R-:W0:Y:S01]  /*0ef0*/  LDCU UR6, c[0x0][0x3a8] ;  /* 0x00007500ff0677ac */ /* 0x000e220008000800 */
[----:B--2---:R-:W-:-:S13]  /*0f00*/  FSETP.GEU.AND P1, PT, R4, R3, PT ;  /* 0x000000030400720b */ /* 0x004fda0003f2e000 */
[----:B0-----:R-:W-:Y:S05]  /*0f10*/  @P1 BRA `(.L_x_19) ;  /* 0x00000004004c1947 */ /* 0x001fea0003800000 */
[----:B------:R0:W-:Y:S01]  /*0f20*/  STL [R1+0x1000], R4 ;  /* 0x0010000401007387 */ /* 0x0001e20000100800 */
[----:B------:R-:W-:Y:S01]  /*0f30*/  BSSY.RECONVERGENT B1, `(.L_x_20) ;  /* 0x0000020000017945 */ /* 0x000fe20003800200 */
[----:B------:R-:W-:Y:S02]  /*0f40*/  IMAD.MOV.U32 R3, RZ, RZ, RZ ;  /* 0x000000ffff037224 */ /* 0x000fe400078e00ff */
[----:B------:R0:W-:Y:S01]  /*0f50*/  STL [R1], R2 ;  /* 0x0000000201007387 */ /* 0x0001e20000100800 */
[----:B------:R-:W-:-:S07]  /*0f60*/  IMAD.MOV.U32 R6, RZ, RZ, RZ ;  /* 0x000000ffff067224 */ /* 0x000fce00078e00ff */
.L_x_22:
[----:B-1----:R-:W-:-:S05]  /*0f70*/  SHF.L.U32 R7, R3, 0x1, RZ ;  /* 0x0000000103077819 */ /* 0x002fca00000006ff */
[C---:B------:R-:W-:Y:S02]  /*0f80*/  VIADD R8, R7.reuse, 0x1 ;  /* 0x0000000107087836 */ /* 0x040fe40000000000 */
[----:B------:R-:W-:-:S03]  /*0f90*/  IMAD R19, R7, 0x4, R0 ;  /* 0x0000000407137824 */ /* 0x000fc600078e0200 */
[----:B------:R-:W-:-:S13]  /*0fa0*/  ISETP.GE.AND P3, PT, R8, UR6, PT ;  /* 0x0000000608007c0c */ /* 0x000fda000bf66270 */
[----:B------:R-:W2:Y:S01]  /*0fb0*/  @!P3 LDL R9, [R19+0x4] ;  /* 0x000004001309b983 */ /* 0x000ea20000100800 */
        /* <DEDUP_REMOVED lines=16> */
[----:B------:R-:W2:Y:S01]  /*10c0*/  LDL R9, [R15] ;  /* 0x000000000f097983 */ /* 0x000ea20000100800 */
[----:B------:R-:W-:Y:S02]  /*10d0*/  IMAD.IADD R8, R1, 0x1, R8 ;  /* 0x0000000101087824 */ /* 0x000fe400078e0208 */
[----:B------:R-:W-:Y:S01]  /*10e0*/  IMAD.MOV.U32 R3, RZ, RZ, R6 ;  /* 0x000000ffff037224 */ /* 0x000fe200078e0006 */
[----:B------:R1:W-:Y:S04]  /*10f0*/  STL [R15+0x1000], R4 ;  /* 0x001000040f007387 */ /* 0x0003e80000100800 */
[----:B--2---:R1:W-:Y:S04]  /*1100*/  STL [R8], R9 ;  /* 0x0000000908007387 */ /* 0x0043e80000100800 */
[----:B------:R1:W-:Y:S01]  /*1110*/  STL [R15], R2 ;  /* 0x000000020f007387 */ /* 0x0003e20000100800 */
[----:B------:R-:W-:Y:S05]  /*1120*/  BRA `(.L_x_22) ;  /* 0xfffffffc00907947 */ /* 0x000fea000383ffff */
.L_x_21:
[----:B------:R-:W-:Y:S05]  /*1130*/  BSYNC.RECONVERGENT B1 ;  /* 0x0000000000017941 */ /* 0x000fea0003800200 */
.L_x_20:
[----:B------:R-:W-:Y:S05]  /*1140*/  BRA `(.L_x_19) ;  /* 0x0000000000c07947 */ /* 0x000fea0003800000 */
.L_x_18:
[C---:B------:R-:W-:Y:S01]  /*1150*/  LEA R3, R10.reuse, R1, 0x2 ;  /* 0x000000010a037211 */ /* 0x040fe200078e10ff */
[----:B------:R-:W-:-:S04]  /*1160*/  VIADD R10, R10, 0x1 ;  /* 0x000000010a0a7836 */ /* 0x000fc80000000000 */
[----:B------:R1:W-:Y:S01]  /*1170*/  STL [R3], R2 ;  /* 0x0000000203007387 */ /* 0x0003e20000100800 */
[----:B------:R-:W-:-:S03]  /*1180*/  ISETP.NE.AND P1, PT, R10, UR6, PT ;  /* 0x000000060a007c0c */ /* 0x000fc6000bf25270 */
[----:B------:R1:W-:Y:S10]  /*1190*/  STL [R3+0x1000], R4 ;  /* 0x0010000403007387 */ /* 0x0003f40000100800 */
[----:B-1----:R-:W-:Y:S05]  /*11a0*/  @P1 BRA `(.L_x_19) ;  /* 0x0000000000a81947 */ /* 0x002fea0003800000 */
[----:B------:R-:W-:-:S05]  /*11b0*/  UMOV UR6, UR5 ;  /* 0x0000000500067c82 */ /* 0x000fca0008000000 */
.L_x_26:
[----:B------:R-:W-:Y:S01]  /*11c0*/  UMOV UR7, UR6 ;  /* 0x0000000600077c82 */ /* 0x000fe20008000000 */
[----:B------:R-:W-:Y:S01]  /*11d0*/  UIADD3 UR6, UPT, UPT, UR6, -0x1, URZ ;  /* 0xffffffff06067890 */ /* 0x000fe2000fffe0ff */
[----:B------:R-:W-:Y:S01]  /*11e0*/  BSSY.RECONVERGENT B1, `(.L_x_23) ;  /* 0x0000024000017945 */ /* 0x000fe20003800200 */
[----:B------:R-:W0:Y:S04]  /*11f0*/  LDCU UR12, c[0x0][0x3a8] ;  /* 0x00007500ff0c77ac */ /* 0x000e280008000800 */
[----:B------:R-:W-:Y:S01]  /*1200*/  IMAD.U32 R3, RZ, RZ, UR6 ;  /* 0x00000006ff037e24 */ /* 0x000fe2000f8e00ff */
[----:B------:R-:W-:Y:S01]  /*1210*/  MOV R4, UR6 ;  /* 0x0000000600047c02 */ /* 0x000fe20008000f00 */
[----:B------:R-:W-:-:S11]  /*1220*/  UISETP.GT.AND UP0, UPT, UR7, 0x1, UPT ;  /* 0x000000010700788c */ /* 0x000fd6000bf04270 */
.L_x_25:
[C---:B-1----:R-:W-:Y:S01]  /*1230*/  IMAD.SHL.U32 R7, R3.reuse, 0x2, RZ ;  /* 0x0000000203077824 */ /* 0x042fe200078e00ff */
[----:B------:R-:W-:-:S03]  /*1240*/  SHF.L.U32 R2, R3, 0x2, RZ ;  /* 0x0000000203027819 */ /* 0x000fc600000006ff */
[C---:B------:R-:W-:Y:S02]  /*1250*/  VIADD R8, R7.reuse, 0x1 ;  /* 0x0000000107087836 */ /* 0x040fe40000000000 */
[----:B------:R-:W-:-:S03]  /*1260*/  IMAD R9, R7, 0x4, R0 ;  /* 0x0000000407097824 */ /* 0x000fc600078e0200 */
[----:B0-----:R-:W-:Y:S01]  /*1270*/  ISETP.GE.AND P3, PT, R8, UR12, PT ;  /* 0x0000000c08007c0c */ /* 0x001fe2000bf66270 */
[----:B------:R-:W-:-:S12]  /*1280*/  IMAD.IADD R21, R9, 0x1, -R2 ;  /* 0x0000000109157824 */ /* 0x000fd800078e0a02 */
[----:B------:R-:W2:Y:S04]  /*1290*/  @!P3 LDL R6, [R9+0x4] ;  /* 0x000004000906b983 */ /* 0x000ea80000100800 */
[----:B---3--:R-:W2:Y:S01]  /*12a0*/  @!P3 LDL R15, [R21] ;  /* 0x00000000150fb983 */ /* 0x008ea20000100800 */
[----:B------:R-:W-:-:S04]  /*12b0*/  IADD3 R19, PT, PT, R7, 0x2, RZ ;  /* 0x0000000207137810 */ /* 0x000fc80007ffe0ff */
[----:B------:R-:W-:Y:S02]  /*12c0*/  ISETP.GE.AND P1, PT, R19, UR12, PT ;  /* 0x0000000c13007c0c */ /* 0x000fe4000bf26270 */
[----:B--2---:R-:W-:-:S11]  /*12d0*/  @!P3 FSETP.GT.AND P2, PT, R6, R15, PT ;  /* 0x0000000f0600b20b */ /* 0x004fd60003f44000 */
[----:B------:R-:W2:Y:S01]  /*12e0*/  @!P1 LDL R6, [R9+0x8] ;  /* 0x0000080009069983 */ /* 0x000ea20000100800 */
[----:B------:R-:W-:-:S05]  /*12f0*/  @!P3 SEL R4, R8, R3, P2 ;  /* 0x000000030804b207 */ /* 0x000fca0001000000 */
[----:B------:R-:W-:-:S06]  /*1300*/  @!P1 IMAD R7, R4, 0x4, R0 ;  /* 0x0000000404079824 */ /* 0x000fcc00078e0200 */
[----:B------:R-:W2:Y:S02]  /*1310*/  @!P1 LDL R7, [R7] ;  /* 0x0000000007079983 */ /* 0x000ea40000100800 */
[----:B--2---:R-:W-:-:S04]  /*1320*/  @!P1 FSETP.GT.AND P2, PT, R6, R7, PT ;  /* 0x000000070600920b */ /* 0x004fc80003f44000 */
[----:B------:R-:W-:-:S04]  /*1330*/  @!P1 SEL R4, R19, R4, P2 ;  /* 0x0000000413049207 */ /* 0x000fc80001000000 */
[----:B------:R-:W-:-:S13]  /*1340*/  ISETP.NE.AND P1, PT, R4, R3, PT ;  /* 0x000000030400720c */ /* 0x000fda0003f25270 */
[----:B------:R-:W-:Y:S05]  /*1350*/  @!P1 BRA `(.L_x_24) ;  /* 0x0000000000309947 */ /* 0x000fea0003800000 */
[----:B------:R-:W-:Y:S01]  /*1360*/  IMAD R9, R4, 0x4, R1 ;  /* 0x0000000404097824 */ /* 0x000fe200078e0201 */
[----:B------:R-:W2:Y:S04]  /*1370*/  LDL R10, [R21] ;  /* 0x00000000150a7983 */ /* 0x000ea80000100800 */
[----:B------:R-:W3:Y:S01]  /*1380*/  LDL R6, [R9+0x1000] ;  /* 0x0010000009067983 */ /* 0x000ee20000100800 */
[----:B------:R-:W-:-:S03]  /*1390*/  IADD3 R8, PT, PT, R1, R2, RZ ;  /* 0x0000000201087210 */ /* 0x000fc60007ffe0ff */
[----:B---3--:R1:W-:Y:S04]  /*13a0*/  STL [R21], R6 ;  /* 0x0000000615007387 */ /* 0x0083e80000100800 */
[----:B--2---:R1:W-:Y:S04]  /*13b0*/  STL [R9+0x1000], R10 ;  /* 0x0010000a09007387 */ /* 0x0043e80000100800 */
[----:B------:R-:W2:Y:S04]  /*13c0*/  LDL R7, [R9] ;  /* 0x0000000009077983 */ /* 0x000ea80000100800 */
[----:B------:R-:W3:Y:S01]  /*13d0*/  LDL R2, [R8] ;  /* 0x0000000008027983 */ /* 0x000ee20000100800 */
[----:B------:R-:W-:-:S03]  /*13e0*/  IMAD.MOV.U32 R3, RZ, RZ, R4 ;  /* 0x000000ffff037224 */ /* 0x000fc600078e0004 */
[----:B--2---:R1:W-:Y:S04]  /*13f0*/  STL [R8], R7 ;  /* 0x0000000708007387 */ /* 0x0043e80000100800 */
[----:B---3--:R1:W-:Y:S01]  /*1400*/  STL [R9], R2 ;  /* 0x0000000209007387 */ /* 0x0083e20000100800 */
[----:B------:R-:W-:Y:S05]  /*1410*/  BRA `(.L_x_25) ;  /* 0xfffffffc00847947 */ /* 0x000fea000383ffff */
.L_x_24:
[----:B------:R-:W-:Y:S05]  /*1420*/  BSYNC.RECONVERGENT B1 ;  /* 0x0000000000017941 */ /* 0x000fea0003800200 */
.L_x_23:
[----:B------:R-:W-:Y:S05]  /*1430*/  BRA.U UP0, `(.L_x_26) ;  /* 0xfffffffd00607547 */ /* 0x000fea000b83ffff */
[----:B------:R-:W1:Y:S02]  /*1440*/  LDC R10, c[0x0][0x3a8] ;  /* 0x0000ea00ff0a7b82 */ /* 0x000e640000000800 */
.L_x_19:
[----:B------:R-:W-:Y:S05]  /*1450*/  BSYNC.RECONVERGENT B0 ;  /* 0x0000000000007941 */ /* 0x000fea0003800200 */
.L_x_17:
[----:B------:R-:W-:Y:S05]  /*1460*/  @!P0 BRA `(.L_x_27) ;  /* 0xfffffff8005c8947 */ /* 0x000fea000383ffff */
.L_x_10:
[----:B------:R-:W4:Y:S02]  /*1470*/  LDCU UR6, c[0x0][0x398] ;  /* 0x00007300ff0677ac */ /* 0x000f240008000800 */
[----:B----4-:R-:W-:Y:S01]  /*1480*/  UISETP.GE.AND UP0, UPT, UR4, UR6, UPT ;  /* 0x000000060400728c */ /* 0x010fe2000bf06270 */
[----:B------:R-:W-:Y:S08]  /*1490*/  BAR.SYNC.DEFER_BLOCKING 0x0 ;  /* 0x0000000000007b1d */ /* 0x000ff00000010000 */
[----:B------:R-:W-:Y:S05]  /*14a0*/  BRA.U !UP0, `(.L_x_28) ;  /* 0xffffffed08887547 */ /* 0x000fea000b83ffff */
.L_x_0:
[----:B------:R-:W4:Y:S02]  /*14b0*/  LDCU UR4, c[0x0][0x3a8] ;  /* 0x00007500ff0477ac */ /* 0x000f240008000800 */
[----:B----4-:R-:W-:-:S09]  /*14c0*/  UISETP.GE.AND UP0, UPT, UR4, 0x2, UPT ;  /* 0x000000020400788c */ /* 0x010fd2000bf06270 */
[----:B------:R-:W-:Y:S05]  /*14d0*/  BRA.U !UP0, `(.L_x_29) ;  /* 0x0000000108c87547 */ /* 0x000fea000b800000 */
[----:B------:R-:W4:Y:S02]  /*14e0*/  LDCU UR4, c[0x0][0x3a8] ;  /* 0x00007500ff0477ac */ /* 0x000f240008000800 */
[----:B----4-:R-:W-:-:S07]  /*14f0*/  IMAD.U32 R8, RZ, RZ, UR4 ;  /* 0x00000004ff087e24 */ /* 0x010fce000f8e00ff */
.L_x_33:
[----:B------:R-:W-:Y:S01]  /*1500*/  MOV R11, R8 ;  /* 0x00000008000b7202 */ /* 0x000fe20000000f00 */
[----:B------:R-:W-:Y:S01]  /*1510*/  VIADD R8, R8, 0xffffffff ;  /* 0xffffffff08087836 */ /* 0x000fe20000000000 */
[----:B-12---:R-:W2:Y:S03]  /*1520*/  LDL R7, [R1+0x1000] ;  /* 0x0010000001077983 */ /* 0x006ea60000100800 */
[----:B------:R-:W-:-:S05]  /*1530*/  IMAD R10, R8, 0x4, R1 ;  /* 0x00000004080a7824 */ /* 0x000fca00078e0201 */
[----:B0-----:R-:W4:Y:S04]  /*1540*/  LDL R2, [R10+0x1000] ;  /* 0x001000000a027983 */ /* 0x001f280000100800 */
[----:B----4-:R0:W-:Y:S04]  /*1550*/  STL [R1+0x1000], R2 ;  /* 0x0010000201007387 */ /* 0x0101e80000100800 */
[----:B--2---:R0:W-:Y:S04]  /*1560*/  STL [R10+0x1000], R7 ;  /* 0x001000070a007387 */ /* 0x0041e80000100800 */
[----:B------:R-:W2:Y:S04]  /*1570*/  LDL R4, [R10] ;  /* 0x000000000a047983 */ /* 0x000ea80000100800 */
[----:B------:R-:W4:Y:S01]  /*1580*/  LDL R3, [R1] ;  /* 0x0000000001037983 */ /* 0x000f220000100800 */
[----:B------:R-:W-:Y:S01]  /*1590*/  HFMA2 R5, -RZ, RZ, 0, 0 ;  /* 0x00000000ff057431 */ /* 0x000fe200000001ff */
[----:B------:R-:W-:Y:S01]  /*15a0*/  BSSY.RECONVERGENT B0, `(.L_x_30) ;  /* 0x0000023000007945 */ /* 0x000fe20003800200 */
[----:B------:R-:W-:Y:S01]  /*15b0*/  IMAD.MOV.U32 R6, RZ, RZ, RZ ;  /* 0x000000ffff067224 */ /* 0x000fe200078e00ff */
[----:B--2---:R0:W-:Y:S04]  /*15c0*/  STL [R1], R4 ;  /* 0x0000000401007387 */ /* 0x0041e80000100800 */
[----:B----4-:R0:W-:Y:S02]  /*15d0*/  STL [R10], R3 ;  /* 0x000000030a007387 */ /* 0x0101e40000100800 */
.L_x_32:
[C---:B01----:R-:W-:Y:S02]  /*15e0*/  IMAD.SHL.U32 R3, R5.reuse, 0x2, RZ ;  /* 0x0000000205037824 */ /* 0x043fe400078e00ff */
[----:B------:R-:W-:Y:S02]  /*15f0*/  IMAD.SHL.U32 R2, R5, 0x4, RZ ;  /* 0x0000000405027824 */ /* 0x000fe400078e00ff */
[C---:B------:R-:W-:Y:S01]  /*1600*/  IMAD R7, R3.reuse, 0x4, R0 ;  /* 0x0000000403077824 */ /* 0x040fe200078e0200 */
[----:B------:R-:W-:-:S04]  /*1610*/  IADD3 R10, PT, PT, R3, 0x1, RZ ;  /* 0x00000001030a7810 */ /* 0x000fc80007ffe0ff */
[----:B------:R-:W-:Y:S02]  /*1620*/  ISETP.GE.AND P1, PT, R10, R8, PT ;  /* 0x000000080a00720c */ /* 0x000fe40003f26270 */
[----:B-----5:R-:W-:-:S11]  /*1630*/  IADD3 R12, PT, PT, R7, -R2, RZ ;  /* 0x80000002070c7210 */ /* 0x020fd60007ffe0ff */
[----:B------:R-:W2:Y:S04]  /*1640*/  @!P1 LDL R4, [R7+0x4] ;  /* 0x0000040007049983 */ /* 0x000ea80000100800 */
[----:B------:R-:W2:Y:S01]  /*1650*/  @!P1 LDL R9, [R12] ;  /* 0x000000000c099983 */ /* 0x000ea20000100800 */
[----:B------:R-:W-:-:S05]  /*1660*/  VIADD R13, R3, 0x2 ;  /* 0x00000002030d7836 */ /* 0x000fca0000000000 */
[----:B------:R-:W-:-:S13]  /*1670*/  ISETP.GE.AND P2, PT, R13, R8, PT ;  /* 0x000000080d00720c */ /* 0x000fda0003f46270 */
[----:B------:R-:W4:Y:S01]  /*1680*/  @!P2 LDL R3, [R7+0x8] ;  /* 0x000008000703a983 */ /* 0x000f220000100800 */
[----:B--2---:R-:W-:-:S04]  /*1690*/  @!P1 FSETP.GT.AND P0, PT, R4, R9, PT ;  /* 0x000000090400920b */ /* 0x004fc80003f04000 */
[----:B------:R-:W-:-:S05]  /*16a0*/  @!P1 SEL R6, R10, R5, P0 ;  /* 0x000000050a069207 */ /* 0x000fca0000000000 */
[----:B------:R-:W-:-:S06]  /*16b0*/  @!P2 IMAD R4, R6, 0x4, R0 ;  /* 0x000000040604a824 */ /* 0x000fcc00078e0200 */
[----:B------:R-:W4:Y:S02]  /*16c0*/  @!P2 LDL R4, [R4] ;  /* 0x000000000404a983 */ /* 0x000f240000100800 */
[----:B----4-:R-:W-:-:S04]  /*16d0*/  @!P2 FSETP.GT.AND P0, PT, R3, R4, PT ;  /* 0x000000040300a20b */ /* 0x010fc80003f04000 */
[----:B------:R-:W-:-:S04]  /*16e0*/  @!P2 SEL R6, R13, R6, P0 ;  /* 0x000000060d06a207 */ /* 0x000fc80000000000 */
[----:B------:R-:W-:-:S13]  /*16f0*/  ISETP.NE.AND P0, PT, R6, R5, PT ;  /* 0x000000050600720c */ /* 0x000fda0003f05270 */
[----:B------:R-:W-:Y:S05]  /*1700*/  @!P0 BRA `(.L_x_31) ;  /* 0x0000000000308947 */ /* 0x000fea0003800000 */
[----:B------:R-:W-:Y:S01]  /*1710*/  LEA R7, R6, R1, 0x2 ;  /* 0x0000000106077211 */ /* 0x000fe200078e10ff */
[----:B------:R-:W2:Y:S04]  /*1720*/  LDL R10, [R12] ;  /* 0x000000000c0a7983 */ /* 0x000ea80000100800 */
[----:B------:R-:W4:Y:S01]  /*1730*/  LDL R3, [R7+0x1000] ;  /* 0x0010000007037983 */ /* 0x000f220000100800 */
[----:B------:R-:W-:-:S03]  /*1740*/  IMAD.IADD R9, R1, 0x1, R2 ;  /* 0x0000000101097824 */ /* 0x000fc600078e0202 */
[----:B----4-:R1:W-:Y:S04]  /*1750*/  STL [R12], R3 ;  /* 0x000000030c007387 */ /* 0x0103e80000100800 */
[----:B--2---:R1:W-:Y:S04]  /*1760*/  STL [R7+0x1000], R10 ;  /* 0x0010000a07007387 */ /* 0x0043e80000100800 */
[----:B------:R-:W2:Y:S04]  /*1770*/  LDL R4, [R7] ;  /* 0x0000000007047983 */ /* 0x000ea80000100800 */
[----:B------:R-:W4:Y:S01]  /*1780*/  LDL R2, [R9] ;  /* 0x0000000009027983 */ /* 0x000f220000100800 */
[----:B------:R-:W-:-:S03]  /*1790*/  IMAD.MOV.U32 R5, RZ, RZ, R6 ;  /* 0x000000ffff057224 */ /* 0x000fc600078e0006 */
[----:B--2---:R1:W-:Y:S04]  /*17a0*/  STL [R9], R4 ;  /* 0x0000000409007387 */ /* 0x0043e80000100800 */
[----:B----4-:R1:W-:Y:S01]  /*17b0*/  STL [R7], R2 ;  /* 0x0000000207007387 */ /* 0x0103e20000100800 */
[----:B------:R-:W-:Y:S05]  /*17c0*/  BRA `(.L_x_32) ;  /* 0xfffffffc00847947 */ /* 0x000fea000383ffff */
.L_x_31:
[----:B------:R-:W-:Y:S05]  /*17d0*/  BSYNC.RECONVERGENT B0 ;  /* 0x0000000000007941 */ /* 0x000fea0003800200 */
.L_x_30:
[----:B------:R-:W-:-:S13]  /*17e0*/  ISETP.GE.AND P0, PT, R11, 0x3, PT ;  /* 0x000000030b00780c */ /* 0x000fda0003f06270 */
[----:B------:R-:W-:Y:S05]  /*17f0*/  @P0 BRA `(.L_x_33) ;  /* 0xfffffffc00400947 */ /* 0x000fea000383ffff */
.L_x_29:
[----:B012---:R-:W0:Y:S02]  /*1800*/  LDC R2, c[0x0][0x3a8] ;  /* 0x0000ea00ff027b82 */ /* 0x007e240000000800 */
[----:B0-----:R-:W-:-:S13]  /*1810*/  ISETP.GE.AND P0, PT, R2, 0x1, PT ;  /* 0x000000010200780c */ /* 0x001fda0003f06270 */
[----:B------:R-:W-:Y:S05]  /*1820*/  @!P0 EXIT ;  /* 0x000000000000894d */ /* 0x000fea0003800000 */
[C---:B------:R-:W-:Y:S01]  /*1830*/  ISETP.GE.U32.AND P0, PT, R2.reuse, 0x10, PT ;  /* 0x000000100200780c */ /* 0x040fe20003f06070 */
[----:B------:R-:W0:Y:S01]  /*1840*/  LDCU.64 UR6, c[0x0][0x3a0] ;  /* 0x00007400ff0677ac */ /* 0x000e220008000a00 */
[----:B------:R-:W-:Y:S01]  /*1850*/  LOP3.LUT R25, R2, 0xf, RZ, 0xc0, !PT ;  /* 0x0000000f02197812 */ /* 0x000fe200078ec0ff */
[----:B------:R-:W-:Y:S01]  /*1860*/  IMAD R20, R20, R2, RZ ;  /* 0x0000000214147224 */ /* 0x000fe200078e02ff */
[----:B------:R-:W-:Y:S02]  /*1870*/  MOV R3, RZ ;  /* 0x000000ff00037202 */ /* 0x000fe40000000f00 */
[----:B------:R-:W-:-:S07]  /*1880*/  ISETP.NE.AND P1, PT, R25, RZ, PT ;  /* 0x000000ff1900720c */ /* 0x000fce0003f25270 */
[----:B------:R-:W-:Y:S06]  /*1890*/  @!P0 BRA `(.L_x_34) ;  /* 0x0000000000f08947 */ /* 0x000fec0003800000 */
[----:B------:R-:W-:Y:S01]  /*18a0*/  LOP3.LUT R3, R2, 0x7ffffff0, RZ, 0xc0, !PT ;  /* 0x7ffffff002037812 */ /* 0x000fe200078ec0ff */
[----:B------:R-:W-:Y:S01]  /*18b0*/  UMOV UR4, 0x40 ;  /* 0x0000004000047882 */ /* 0x000fe20000000000 */
[----:B------:R-:W-:Y:S01]  /*18c0*/  UMOV UR5, 0x0 ;  /* 0x0000000000057882 */ /* 0x000fe20000000000 */
[C---:B------:R-:W-:Y:S01]  /*18d0*/  VIADD R21, R1.reuse, 0x20 ;  /* 0x0000002001157836 */ /* 0x040fe20000000000 */
[----:B0-----:R-:W-:Y:S01]  /*18e0*/  UIMAD.WIDE.U32 UR4, UR6, 0x1, UR4 ;  /* 0x00000001060478a5 */ /* 0x001fe2000f8e0004 */
[----:B------:R-:W-:Y:S01]  /*18f0*/  VIADD R22, R1, 0x1020 ;  /* 0x0000102001167836 */ /* 0x000fe20000000000 */
[----:B---3--:R-:W-:Y:S01]  /*1900*/  MOV R23, R20 ;  /* 0x0000001400177202 */ /* 0x008fe20000000f00 */
[----:B------:R-:W-:Y:S01]  /*1910*/  IMAD.MOV R24, RZ, RZ, -R3 ;  /* 0x000000ffff187224 */ /* 0x000fe200078e0a03 */
[----:B------:R-:W-:-:S12]  /*1920*/  UIADD3 UR8, UPT, UPT, UR5, UR7, URZ ;  /* 0x0000000705087290 */ /* 0x000fd8000fffe0ff */
.L_x_35:
[----:B-1----:R-:W-:Y:S01]  /*1930*/  MOV R8, UR4 ;  /* 0x0000000400087c02 */ /* 0x002fe20008000f00 */
[----:B------:R-:W-:Y:S01]  /*1940*/  IMAD.U32 R9, RZ, RZ, UR5 ;  /* 0x00000005ff097e24 */ /* 0x000fe2000f8e00ff */
[----:B------:R-:W2:Y:S03]  /*1950*/  LDL.128 R4, [R21+-0x20] ;  /* 0xffffe00015047983 */ /* 0x000ea60000100c00 */
[----:B------:R-:W-:Y:S01]  /*1960*/  IMAD.MOV.U32 R26, RZ, RZ, R8 ;  /* 0x000000ffff1a7224 */ /* 0x000fe200078e0008 */
[----:B------:R-:W3:Y:S01]  /*1970*/  LDL.128 R16, [R22+-0x20] ;  /* 0xffffe00016107983 */ /* 0x000ee20000100c00 */
[----:B------:R-:W-:-:S03]  /*1980*/  IMAD.U32 R27, RZ, RZ, UR8 ;  /* 0x00000008ff1b7e24 */ /* 0x000fc6000f8e00ff */
[----:B-----5:R-:W4:Y:S04]  /*1990*/  LDL.128 R12, [R21+-0x10] ;  /* 0xfffff000150c7983 */ /* 0x020f280000100c00 */
[----:B------:R-:W4:Y:S01]  /*19a0*/  LDL.128 R8, [R22+-0x10] ;  /* 0xfffff00016087983 */ /* 0x000f220000100c00 */
[----:B------:R-:W-:-:S05]  /*19b0*/  IMAD.WIDE R26, R23, 0x8, R26 ;  /* 0x00000008171a7825 */ /* 0x000fca00078e021a */
[----:B--2---:R-:W-:Y:S04]  /*19c0*/  STG.E desc[UR10][R26.64+-0x40], R4 ;  /* 0xffffc0041a007986 */ /* 0x004fe8000c10190a */
[----:B------:R-:W-:Y:S04]  /*19d0*/  STG.E desc[UR10][R26.64+-0x38], R5 ;  /* 0xffffc8051a007986 */ /* 0x000fe8000c10190a */
[----:B------:R-:W-:Y:S04]  /*19e0*/  STG.E desc[UR10][R26.64+-0x30], R6 ;  /* 0xffffd0061a007986 */ /* 0x000fe8000c10190a */
[----:B------:R0:W-:Y:S04]  /*19f0*/  STG.E desc[UR10][R26.64+-0x28], R7 ;  /* 0xffffd8071a007986 */ /* 0x0001e8000c10190a */
[----:B---3--:R-:W-:Y:S04]  /*1a00*/  STG.E desc[UR10][R26.64+-0x3c], R16 ;  /* 0xffffc4101a007986 */ /* 0x008fe8000c10190a */
[----:B------:R-:W-:Y:S04]  /*1a10*/  STG.E desc[UR10][R26.64+-0x34], R17 ;  /* 0xffffcc111a007986 */ /* 0x000fe8000c10190a */
[----:B------:R-:W-:Y:S04]  /*1a20*/  STG.E desc[UR10][R26.64+-0x2c], R18 ;  /* 0xffffd4121a007986 */ /* 0x000fe8000c10190a */
[----:B------:R1:W-:Y:S04]  /*1a30*/  STG.E desc[UR10][R26.64+-0x24], R19 ;  /* 0xffffdc131a007986 */ /* 0x0003e8000c10190a */
[----:B----4-:R-:W-:Y:S04]  /*1a40*/  STG.E desc[UR10][R26.64+-0x20], R12 ;  /* 0xffffe00c1a007986 */ /* 0x010fe8000c10190a */
[----:B------:R-:W-:Y:S04]  /*1a50*/  STG.E desc[UR10][R26.64+-0x18], R13 ;  /* 0xffffe80d1a007986 */ /* 0x000fe8000c10190a */
[----:B------:R-:W-:Y:S04]  /*1a60*/  STG.E desc[UR10][R26.64+-0x10], R14 ;  /* 0xfffff00e1a007986 */ /* 0x000fe8000c10190a */
[----:B------:R2:W-:Y:S04]  /*1a70*/  STG.E desc[UR10][R26.64+-0x8], R15 ;  /* 0xfffff80f1a007986 */ /* 0x0005e8000c10190a */
[----:B------:R-:W-:Y:S04]  /*1a80*/  STG.E desc[UR10][R26.64+-0x1c], R8 ;  /* 0xffffe4081a007986 */ /* 0x000fe8000c10190a */
[----:B------:R-:W-:Y:S04]  /*1a90*/  STG.E desc[UR10][R26.64+-0x14], R9 ;  /* 0xffffec091a007986 */ /* 0x000fe8000c10190a */
[----:B------:R-:W-:Y:S04]  /*1aa0*/  STG.E desc[UR10][R26.64+-0xc], R10 ;  /* 0xfffff40a1a007986 */ /* 0x000fe8000c10190a */
[----:B------:R3:W-:Y:S04]  /*1ab0*/  STG.E desc[UR10][R26.64+-0x4], R11 ;  /* 0xfffffc0b1a007986 */ /* 0x0007e8000c10190a */
[----:B0-----:R-:W4:Y:S04]  /*1ac0*/  LDL.128 R4, [R21] ;  /* 0x0000000015047983 */ /* 0x001f280000100c00 */
[----:B-1----:R-:W4:Y:S04]  /*1ad0*/  LDL.128 R16, [R22] ;  /* 0x0000000016107983 */ /* 0x002f280000100c00 */
[----:B--2---:R0:W2:Y:S04]  /*1ae0*/  LDL.128 R12, [R21+0x10] ;  /* 0x00001000150c7983 */ /* 0x0040a80000100c00 */
[----:B---3--:R1:W3:Y:S01]  /*1af0*/  LDL.128 R8, [R22+0x10] ;  /* 0x0000100016087983 */ /* 0x0082e20000100c00 */
[----:B------:R-:W-:-:S02]  /*1b00*/  IADD3 R24, PT, PT, R24, 0x10, RZ ;  /* 0x0000001018187810 */ /* 0x000fc40007ffe0ff */
[----:B------:R-:W-:Y:S01]  /*1b10*/  IADD3 R23, PT, PT, R23, 0x10, RZ ;  /* 0x0000001017177810 */ /* 0x000fe20007ffe0ff */
[----:B0-----:R-:W-:Y:S01]  /*1b20*/  VIADD R21, R21, 0x40 ;  /* 0x0000004015157836 */ /* 0x001fe20000000000 */
[----:B------:R-:W-:Y:S01]  /*1b30*/  ISETP.NE.AND P0, PT, R24, RZ, PT ;  /* 0x000000ff1800720c */ /* 0x000fe20003f05270 */
[----:B-1----:R-:W-:Y:S01]  /*1b40*/  VIADD R22, R22, 0x40 ;  /* 0x0000004016167836 */ /* 0x002fe20000000000 */
[----:B----4-:R1:W-:Y:S04]  /*1b50*/  STG.E desc[UR10][R26.64], R4 ;  /* 0x000000041a007986 */ /* 0x0103e8000c10190a */
[----:B------:R1:W-:Y:S04]  /*1b60*/  STG.E desc[UR10][R26.64+0x8], R5 ;  /* 0x000008051a007986 */ /* 0x0003e8000c10190a */
[----:B------:R1:W-:Y:S04]  /*1b70*/  STG.E desc[UR10][R26.64+0x10], R6 ;  /* 0x000010061a007986 */ /* 0x0003e8000c10190a */
[----:B------:R1:W-:Y:S04]  /*1b80*/  STG.E desc[UR10][R26.64+0x18], R7 ;  /* 0x000018071a007986 */ /* 0x0003e8000c10190a */
[----:B------:R1:W-:Y:S04]  /*1b90*/  STG.E desc[UR10][R26.64+0x4], R16 ;  /* 0x000004101a007986 */ /* 0x0003e8000c10190a */
[----:B------:R1:W-:Y:S04]  /*1ba0*/  STG.E desc[UR10][R26.64+0xc], R17 ;  /* 0x00000c111a007986 */ /* 0x0003e8000c10190a */
[----:B------:R1:W-:Y:S04]  /*1bb0*/  STG.E desc[UR10][R26.64+0x14], R18 ;  /* 0x000014121a007986 */ /* 0x0003e8000c10190a */
[----:B------:R1:W-:Y:S04]  /*1bc0*/  STG.E desc[UR10][R26.64+0x1c], R19 ;  /* 0x00001c131a007986 */ /* 0x0003e8000c10190a */
[----:B--2---:R1:W-:Y:S04]  /*1bd0*/  STG.E desc[UR10][R26.64+0x20], R12 ;  /* 0x0000200c1a007986 */ /* 0x0043e8000c10190a */
[----:B------:R1:W-:Y:S04]  /*1be0*/  STG.E desc[UR10][R26.64+0x28], R13 ;  /* 0x0000280d1a007986 */ /* 0x0003e8000c10190a */
[----:B------:R1:W-:Y:S04]  /*1bf0*/  STG.E desc[UR10][R26.64+0x30], R14 ;  /* 0x0000300e1a007986 */ /* 0x0003e8000c10190a */
[----:B------:R1:W-:Y:S04]  /*1c00*/  STG.E desc[UR10][R26.64+0x38], R15 ;  /* 0x0000380f1a007986 */ /* 0x0003e8000c10190a */
[----:B---3--:R1:W-:Y:S04]  /*1c10*/  STG.E desc[UR10][R26.64+0x24], R8 ;  /* 0x000024081a007986 */ /* 0x0083e8000c10190a */
[----:B------:R1:W-:Y:S04]  /*1c20*/  STG.E desc[UR10][R26.64+0x2c], R9 ;  /* 0x00002c091a007986 */ /* 0x0003e8000c10190a */
[----:B------:R1:W-:Y:S04]  /*1c30*/  STG.E desc[UR10][R26.64+0x34], R10 ;  /* 0x0000340a1a007986 */ /* 0x0003e8000c10190a */
[----:B------:R1:W-:Y:S01]  /*1c40*/  STG.E desc[UR10][R26.64+0x3c], R11 ;  /* 0x00003c0b1a007986 */ /* 0x0003e2000c10190a */
[----:B------:R-:W-:Y:S05]  /*1c50*/  @P0 BRA `(.L_x_35) ;  /* 0xfffffffc00340947 */ /* 0x000fea000383ffff */
.L_x_34:
[----:B0-----:R-:W-:Y:S05]  /*1c60*/  @!P1 EXIT ;  /* 0x000000000000994d */ /* 0x001fea0003800000 */
[----:B------:R-:W-:Y:S02]  /*1c70*/  ISETP.GE.U32.AND P0, PT, R25, 0x8, PT ;  /* 0x000000081900780c */ /* 0x000fe40003f06070 */
[----:B------:R-:W-:-:S04]  /*1c80*/  LOP3.LUT R24, R2, 0x7, RZ, 0xc0, !PT ;  /* 0x0000000702187812 */ /* 0x000fc800078ec0ff */
[----:B------:R-:W-:-:S07]  /*1c90*/  ISETP.NE.AND P1, PT, R24, RZ, PT ;  /* 0x000000ff1800720c */ /* 0x000fce0003f25270 */
[----:B------:R-:W-:Y:S06]  /*1ca0*/  @!P0 BRA `(.L_x_36) ;  /* 0x0000000000648947 */ /* 0x000fec0003800000 */
[C---:B------:R-:W-:Y:S01]  /*1cb0*/  IMAD R21, R3.reuse, 0x4, R1 ;  /* 0x0000000403157824 */ /* 0x040fe200078e0201 */
[----:B---3--:R-:W0:Y:S04]  /*1cc0*/  LDC.64 R22, c[0x0][0x3a0] ;  /* 0x0000e800ff167b82 */ /* 0x008e280000000a00 */
[----:B-1----:R-:W2:Y:S04]  /*1cd0*/  LDL.128 R4, [R21] ;  /* 0x0000000015047983 */ /* 0x002ea80000100c00 */
[----:B------:R-:W3:Y:S04]  /*1ce0*/  LDL.128 R8, [R21+0x1000] ;  /* 0x0010000015087983 */ /* 0x000ee80000100c00 */
[----:B-----5:R-:W4:Y:S04]  /*1cf0*/  LDL.128 R12, [R21+0x10] ;  /* 0x00001000150c7983 */ /* 0x020f280000100c00 */
[----:B------:R-:W4:Y:S01]  /*1d00*/  LDL.128 R16, [R21+0x1010] ;  /* 0x0010100015107983 */ /* 0x000f220000100c00 */
[----:B------:R-:W-:Y:S01]  /*1d10*/  IMAD.IADD R25, R20, 0x1, R3 ;  /* 0x0000000114197824 */ /* 0x000fe200078e0203 */
[----:B------:R-:W-:-:S03]  /*1d20*/  IADD3 R3, PT, PT, R3, 0x8, RZ ;  /* 0x0000000803037810 */ /* 0x000fc60007ffe0ff */
[----:B0-----:R-:W-:-:S05]  /*1d30*/  IMAD.WIDE R22, R25, 0x8, R22 ;  /* 0x0000000819167825 */ /* 0x001fca00078e0216 */
[----:B--2---:R0:W-:Y:S04]  /*1d40*/  STG.E desc[UR10][R22.64], R4 ;  /* 0x0000000416007986 */ /* 0x0041e8000c10190a */
[----:B------:R0:W-:Y:S04]  /*1d50*/  STG.E desc[UR10][R22.64+0x8], R5 ;  /* 0x0000080516007986 */ /* 0x0001e8000c10190a */
[----:B------:R0:W-:Y:S04]  /*1d60*/  STG.E desc[UR10][R22.64+0x10], R6 ;  /* 0x0000100616007986 */ /* 0x0001e8000c10190a */
[----:B------:R0:W-:Y:S04]  /*1d70*/  STG.E desc[UR10][R22.64+0x18], R7 ;  /* 0x0000180716007986 */ /* 0x0001e8000c10190a */
[----:B---3--:R0:W-:Y:S04]  /*1d80*/  STG.E desc[UR10][R22.64+0x4], R8 ;  /* 0x0000040816007986 */ /* 0x0081e8000c10190a */
[----:B------:R0:W-:Y:S04]  /*1d90*/  STG.E desc[UR10][R22.64+0xc], R9 ;  /* 0x00000c0916007986 */ /* 0x0001e8000c10190a */
[----:B------:R0:W-:Y:S04]  /*1da0*/  STG.E desc[UR10][R22.64+0x14], R10 ;  /* 0x0000140a16007986 */ /* 0x0001e8000c10190a */
[----:B------:R0:W-:Y:S04]  /*1db0*/  STG.E desc[UR10][R22.64+0x1c], R11 ;  /* 0x00001c0b16007986 */ /* 0x0001e8000c10190a */
[----:B----4-:R0:W-:Y:S04]  /*1dc0*/  STG.E desc[UR10][R22.64+0x20], R12 ;  /* 0x0000200c16007986 */ /* 0x0101e8000c10190a */
[----:B------:R0:W-:Y:S04]  /*1dd0*/  STG.E desc[UR10][R22.64+0x28], R13 ;  /* 0x0000280d16007986 */ /* 0x0001e8000c10190a */
[----:B------:R0:W-:Y:S04]  /*1de0*/  STG.E desc[UR10][R22.64+0x30], R14 ;  /* 0x0000300e16007986 */ /* 0x0001e8000c10190a */
[----:B------:R0:W-:Y:S04]  /*1df0*/  STG.E desc[UR10][R22.64+0x38], R15 ;  /* 0x0000380f16007986 */ /* 0x0001e8000c10190a */
[----:B------:R0:W-:Y:S04]  /*1e00*/  STG.E desc[UR10][R22.64+0x24], R16 ;  /* 0x0000241016007986 */ /* 0x0001e8000c10190a */
[----:B------:R0:W-:Y:S04]  /*1e10*/  STG.E desc[UR10][R22.64+0x2c], R17 ;  /* 0x00002c1116007986 */ /* 0x0001e8000c10190a */
[----:B------:R0:W-:Y:S04]  /*1e20*/  STG.E desc[UR10][R22.64+0x34], R18 ;  /* 0x0000341216007986 */ /* 0x0001e8000c10190a */
[----:B------:R0:W-:Y:S02]  /*1e30*/  STG.E desc[UR10][R22.64+0x3c], R19 ;  /* 0x00003c1316007986 */ /* 0x0001e4000c10190a */
.L_x_36:
[----:B------:R-:W-:Y:S05]  /*1e40*/  @!P1 EXIT ;  /* 0x000000000000994d */ /* 0x000fea0003800000 */
[----:B------:R-:W-:Y:S02]  /*1e50*/  ISETP.GE.U32.AND P0, PT, R24, 0x4, PT ;  /* 0x000000041800780c */ /* 0x000fe40003f06070 */
[----:B------:R-:W-:-:S04]  /*1e60*/  LOP3.LUT R2, R2, 0x3, RZ, 0xc0, !PT ;  /* 0x0000000302027812 */ /* 0x000fc800078ec0ff */
[----:B------:R-:W-:-:S07]  /*1e70*/  ISETP.NE.AND P1, PT, R2, RZ, PT ;  /* 0x000000ff0200720c */ /* 0x000fce0003f25270 */
[----:B------:R-:W-:Y:S06]  /*1e80*/  @!P0 BRA `(.L_x_37) ;  /* 0x00000000003c8947 */ /* 0x000fec0003800000 */
[C---:B01-3--:R-:W-:Y:S01]  /*1e90*/  IMAD R14, R3.reuse, 0x4, R1 ;  /* 0x00000004030e7824 */ /* 0x04bfe200078e0201 */
[----:B-----5:R-:W0:Y:S04]  /*1ea0*/  LDC.64 R12, c[0x0][0x3a0] ;  /* 0x0000e800ff0c7b82 */ /* 0x020e280000000a00 */
[----:B------:R-:W2:Y:S04]  /*1eb0*/  LDL.128 R8, [R14] ;  /* 0x000000000e087983 */ /* 0x000ea80000100c00 */
[----:B------:R-:W3:Y:S01]  /*1ec0*/  LDL.128 R4, [R14+0x1000] ;  /* 0x001000000e047983 */ /* 0x000ee20000100c00 */
        /* <DEDUP_REMOVED lines=10> */
[----:B------:R2:W-:Y:S02]  /*1f70*/  STG.E desc[UR10][R12.64+0x1c], R7 ;  /* 0x00001c070c007986 */ /* 0x0005e4000c10190a */
.L_x_37:
[----:B------:R-:W-:Y:S05]  /*1f80*/  @!P1 EXIT ;  /* 0x000000000000994d */ /* 0x000fea0003800000 */
[----:B------:R-:W-:Y:S01]  /*1f90*/  UIADD3 UR4, UP0, UPT, UR6, 0x4, URZ ;  /* 0x0000000406047890 */ /* 0x000fe2000ff1e0ff */
[C---:B012---:R-:W-:Y:S02]  /*1fa0*/  IMAD R6, R3.reuse, 0x4, R0 ;  /* 0x0000000403067824 */ /* 0x047fe400078e0200 */
[----:B------:R-:W-:Y:S01]  /*1fb0*/  IMAD.IADD R5, R20, 0x1, R3 ;  /* 0x0000000114057824 */ /* 0x000fe200078e0203 */
[----:B------:R-:W-:Y:S01]  /*1fc0*/  UIADD3.X UR5, UPT, UPT, URZ, UR7, URZ, UP0, !UPT ;  /* 0x00000007ff057290 */ /* 0x000fe200087fe4ff */
[----:B------:R-:W-:Y:S02]  /*1fd0*/  IMAD R4, R3, 0x4, R1 ;  /* 0x0000000403047824 */ /* 0x000fe400078e0201 */
[----:B------:R-:W-:-:S09]  /*1fe0*/  IMAD.MOV R0, RZ, RZ, -R2 ;  /* 0x000000ffff007224 */ /* 0x000fd200078e0a02 */
.L_x_38:
[----:B0-----:R0:W2:Y:S04]  /*1ff0*/  LDL R7, [R4] ;  /* 0x0000000004077983 */ /* 0x0010a80000100800 */
[----:B------:R1:W4:Y:S01]  /*2000*/  LDL R9, [R6] ;  /* 0x0000000006097983 */ /* 0x0003220000100800 */
[----:B------:R-:W-:Y:S01]  /*2010*/  MOV R2, UR4 ;  /* 0x0000000400027c02 */ /* 0x000fe20008000f00 */
[----:B------:R-:W-:Y:S02]  /*2020*/  IMAD.U32 R3, RZ, RZ, UR5 ;  /* 0x00000005ff037e24 */ /* 0x000fe4000f8e00ff */
[----:B------:R-:W-:Y:S01]  /*2030*/  VIADD R0, R0, 0x1 ;  /* 0x0000000100007836 */ /* 0x000fe20000000000 */
[----:B0-----:R-:W-:Y:S01]  /*2040*/  IADD3 R4, PT, PT, R4, 0x4, RZ ;  /* 0x0000000404047810 */ /* 0x001fe20007ffe0ff */
[C---:B------:R-:W-:Y:S01]  /*2050*/  IMAD.WIDE R2, R5.reuse, 0x8, R2 ;  /* 0x0000000805027825 */ /* 0x040fe200078e0202 */
[----:B------:R-:W-:-:S02]  /*2060*/  IADD3 R5, PT, PT, R5, 0x1, RZ ;  /* 0x0000000105057810 */ /* 0x000fc40007ffe0ff */
[----:B------:R-:W-:Y:S01]  /*2070*/  ISETP.NE.AND P0, PT, R0, RZ, PT ;  /* 0x000000ff0000720c */ /* 0x000fe20003f05270 */
[----:B-1----:R-:W-:Y:S01]  /*2080*/  VIADD R6, R6, 0x4 ;  /* 0x0000000406067836 */ /* 0x002fe20000000000 */
[----:B--2---:R0:W-:Y:S04]  /*2090*/  STG.E desc[UR10][R2.64+-0x4], R7 ;  /* 0xfffffc0702007986 */ /* 0x0041e8000c10190a */
[----:B----4-:R0:W-:Y:S07]  /*20a0*/  STG.E desc[UR10][R2.64], R9 ;  /* 0x0000000902007986 */ /* 0x0101ee000c10190a */
[----:B------:R-:W-:Y:S05]  /*20b0*/  @P0 BRA `(.L_x_38) ;  /* 0xfffffffc00cc0947 */ /* 0x000fea000383ffff */
[----:B------:R-:W-:Y:S05]  /*20c0*/  EXIT ;  /* 0x000000000000794d */ /* 0x000fea0003800000 */
.L_x_39:
[----:B------:R-:W-:-:S00]  /*20d0*/  BRA `(.L_x_39) ;  /* 0xfffffffc00fc7947 */ /* 0x000fc0000383ffff */
[----:B------:R-:W-:-:S00]  /*20e0*/  NOP ;  /* 0x0000000000007918 */ /* 0x000fc00000000000 */
        /* <DEDUP_REMOVED lines=9> */
.L_x_40:


//--------------------- .nv.shared._Z10knn_kernelPK6float2iS1_iP10ResultPairi --------------------------
	.section	.nv.shared._Z10knn_kernelPK6float2iS1_iP10ResultPairi,"aw",@nobits
	.sectionflags	@""
	.align	8
.nv.shared._Z10knn_kernelPK6float2iS1_iP10ResultPairi:
	.zero		3072


//--------------------- .nv.shared.reserved.0     --------------------------
	.section	.nv.shared.reserved.0,"aw",@nobits
	.weak		__nv_reservedSMEM_offset_0_alias
	.size		__nv_reservedSMEM_offset_0_alias, 0, 64
	.other		__nv_reservedSMEM_offset_0_alias,@"STO_CUDA_RESERVED_SHARED STV_DEFAULT"
__nv_reservedSMEM_offset_0_alias:
	.zero		0
	.zero		64


//--------------------- .nv.constant0._Z10knn_kernelPK6float2iS1_iP10ResultPairi --------------------------
	.section	.nv.constant0._Z10knn_kernelPK6float2iS1_iP10ResultPairi,"a",@progbits
	.sectionflags	@""
	.align	4
.nv.constant0._Z10knn_kernelPK6float2iS1_iP10ResultPairi:
	.zero		940


//--------------------- SYMBOLS --------------------------

	.type		.nv.reservedSmem.offset0,@object
	.size		.nv.reservedSmem.offset0,0x4
	.type		.nv.reservedSmem.cap,@object
	.size		.nv.reservedSmem.cap,0x4
